	.headerflags	@"EF_CUDA_TEXMODE_UNIFIED EF_CUDA_64BIT_ADDRESS EF_CUDA_ACCELERATORS EF_CUDA_SM90 EF_CUDA_VIRTUAL_SM(EF_CUDA_SM90)"
	.elftype	@"ET_EXEC"


//--------------------- .nv.info                  --------------------------
	.section	.nv.info,"",@"SHT_CUDA_INFO"
	.align	4


	//----- nvinfo : EIATTR_REGCOUNT
	.align		4
        /*0000*/ 	.byte	0x04, 0x2f
        /*0002*/ 	.short	(.L_2 - .L_1)
	.align		4
.L_1:
        /*0004*/ 	.word	index@(triton_)
        /*0008*/ 	.word	0x00000080


	//----- nvinfo : EIATTR_MIN_STACK_SIZE
	.align		4
.L_2:
        /*000c*/ 	.byte	0x04, 0x12
        /*000e*/ 	.short	(.L_4 - .L_3)
	.align		4
.L_3:
        /*0010*/ 	.word	index@(triton_)
        /*0014*/ 	.word	0x00000000


	//----- nvinfo : EIATTR_FRAME_SIZE
	.align		4
.L_4:
        /*0018*/ 	.byte	0x04, 0x11
        /*001a*/ 	.short	(.L_6 - .L_5)
	.align		4
.L_5:
        /*001c*/ 	.word	index@(triton_)
        /*0020*/ 	.word	0x00000000


	//----- nvinfo : EIATTR_MIN_STACK_SIZE
	.align		4
.L_6:
        /*0024*/ 	.byte	0x04, 0x12
        /*0026*/ 	.short	(.L_8 - .L_7)
	.align		4
.L_7:
        /*0028*/ 	.word	index@(triton_)
        /*002c*/ 	.word	0x00000000
.L_8:


//--------------------- .nv.info.triton_          --------------------------
	.section	.nv.info.triton_,"",@"SHT_CUDA_INFO"
	.sectionflags	@""
	.align	4


	//----- nvinfo : EIATTR_CUDA_API_VERSION
	.align		4
        /*0000*/ 	.byte	0x04, 0x37
        /*0002*/ 	.short	(.L_10 - .L_9)
.L_9:
        /*0004*/ 	.word	0x0000007c


	//----- nvinfo : EIATTR_KPARAM_INFO
	.align		4
.L_10:
        /*0008*/ 	.byte	0x04, 0x17
        /*000a*/ 	.short	(.L_12 - .L_11)
.L_11:
        /*000c*/ 	.word	0x00000000
        /*0010*/ 	.short	0x000b
        /*0012*/ 	.short	0x0054
        /*0014*/ 	.byte	0x00, 0xf0, 0x11, 0x00


	//----- nvinfo : EIATTR_KPARAM_INFO
	.align		4
.L_12:
        /*0018*/ 	.byte	0x04, 0x17
        /*001a*/ 	.short	(.L_14 - .L_13)
.L_13:
        /*001c*/ 	.word	0x00000000
        /*0020*/ 	.short	0x000a
        /*0022*/ 	.short	0x0050
        /*0024*/ 	.byte	0x00, 0xf0, 0x11, 0x00


	//----- nvinfo : EIATTR_KPARAM_INFO
	.align		4
.L_14:
        /*0028*/ 	.byte	0x04, 0x17
        /*002a*/ 	.short	(.L_16 - .L_15)
.L_15:
        /*002c*/ 	.word	0x00000000
        /*0030*/ 	.short	0x0009
        /*0032*/ 	.short	0x0048
        /*0034*/ 	.byte	0x00, 0xf0, 0x21, 0x00


	//----- nvinfo : EIATTR_KPARAM_INFO
	.align		4
.L_16:
        /*0038*/ 	.byte	0x04, 0x17
        /*003a*/ 	.short	(.L_18 - .L_17)
.L_17:
        /*003c*/ 	.word	0x00000000
        /*0040*/ 	.short	0x0008
        /*0042*/ 	.short	0x0040
        /*0044*/ 	.byte	0x00, 0xf0, 0x21, 0x00


	//----- nvinfo : EIATTR_KPARAM_INFO
	.align		4
.L_18:
        /*0048*/ 	.byte	0x04, 0x17
        /*004a*/ 	.short	(.L_20 - .L_19)
.L_19:
        /*004c*/ 	.word	0x00000000
        /*0050*/ 	.short	0x0007
        /*0052*/ 	.short	0x0038
        /*0054*/ 	.byte	0x00, 0xf0, 0x21, 0x00


	//----- nvinfo : EIATTR_KPARAM_INFO
	.align		4
.L_20:
        /*0058*/ 	.byte	0x04, 0x17
        /*005a*/ 	.short	(.L_22 - .L_21)
.L_21:
        /*005c*/ 	.word	0x00000000
        /*0060*/ 	.short	0x0006
        /*0062*/ 	.short	0x0030
        /*0064*/ 	.byte	0x00, 0xf0, 0x21, 0x00


	//----- nvinfo : EIATTR_KPARAM_INFO
	.align		4
.L_22:
        /*0068*/ 	.byte	0x04, 0x17
        /*006a*/ 	.short	(.L_24 - .L_23)
.L_23:
        /*006c*/ 	.word	0x00000000
        /*0070*/ 	.short	0x0005
        /*0072*/ 	.short	0x0028
        /*0074*/ 	.byte	0x00, 0xf0, 0x21, 0x00


	//----- nvinfo : EIATTR_KPARAM_INFO
	.align		4
.L_24:
        /*0078*/ 	.byte	0x04, 0x17
        /*007a*/ 	.short	(.L_26 - .L_25)
.L_25:
        /*007c*/ 	.word	0x00000000
        /*0080*/ 	.short	0x0004
        /*0082*/ 	.short	0x0020
        /*0084*/ 	.byte	0x00, 0xf0, 0x21, 0x00


	//----- nvinfo : EIATTR_KPARAM_INFO
	.align		4
.L_26:
        /*0088*/ 	.byte	0x04, 0x17
        /*008a*/ 	.short	(.L_28 - .L_27)
.L_27:
        /*008c*/ 	.word	0x00000000
        /*0090*/ 	.short	0x0003
        /*0092*/ 	.short	0x0018
        /*0094*/ 	.byte	0x00, 0xf0, 0x21, 0x00


	//----- nvinfo : EIATTR_KPARAM_INFO
	.align		4
.L_28:
        /*0098*/ 	.byte	0x04, 0x17
        /*009a*/ 	.short	(.L_30 - .L_29)
.L_29:
        /*009c*/ 	.word	0x00000000
        /*00a0*/ 	.short	0x0002
        /*00a2*/ 	.short	0x0010
        /*00a4*/ 	.byte	0x00, 0xf0, 0x21, 0x00


	//----- nvinfo : EIATTR_KPARAM_INFO
	.align		4
.L_30:
        /*00a8*/ 	.byte	0x04, 0x17
        /*00aa*/ 	.short	(.L_32 - .L_31)
.L_31:
        /*00ac*/ 	.word	0x00000000
        /*00b0*/ 	.short	0x0001
        /*00b2*/ 	.short	0x0008
        /*00b4*/ 	.byte	0x00, 0xf0, 0x21, 0x00


	//----- nvinfo : EIATTR_KPARAM_INFO
	.align		4
.L_32:
        /*00b8*/ 	.byte	0x04, 0x17
        /*00ba*/ 	.short	(.L_34 - .L_33)
.L_33:
        /*00bc*/ 	.word	0x00000000
        /*00c0*/ 	.short	0x0000
        /*00c2*/ 	.short	0x0000
        /*00c4*/ 	.byte	0x00, 0xf0, 0x21, 0x00


	//----- nvinfo : EIATTR_SPARSE_MMA_MASK
	.align		4
.L_34:
        /*00c8*/ 	.byte	0x03, 0x50
        /*00ca*/ 	.short	0x0000


	//----- nvinfo : EIATTR_MAXREG_COUNT
	.align		4
        /*00cc*/ 	.byte	0x03, 0x1b
        /*00ce*/ 	.short	0x0080


	//----- nvinfo : EIATTR_COOP_GROUP_MASK_REGIDS
	.align		4
        /*00d0*/ 	.byte	0x04, 0x29
        /*00d2*/ 	.short	(.L_36 - .L_35)


	//   ....[0]....
.L_35:
        /*00d4*/ 	.word	0xffffffff


	//   ....[1]....
        /*00d8*/ 	.word	0xffffffff


	//   ....[2]....
        /*00dc*/ 	.word	0xffffffff


	//   ....[3]....
        /*00e0*/ 	.word	0xffffffff


	//   ....[4]....
        /*00e4*/ 	.word	0xffffffff


	//   ....[5]....
        /*00e8*/ 	.word	0xffffffff


	//   ....[6]....
        /*00ec*/ 	.word	0xffffffff


	//   ....[7]....
        /*00f0*/ 	.word	0xffffffff


	//----- nvinfo : EIATTR_COOP_GROUP_INSTR_OFFSETS
	.align		4
.L_36:
        /*00f4*/ 	.byte	0x04, 0x28
        /*00f6*/ 	.short	(.L_38 - .L_37)


	//   ....[0]....
.L_37:
        /*00f8*/ 	.word	0x00000a30


	//   ....[1]....
        /*00fc*/ 	.word	0x00000a50


	//   ....[2]....
        /*0100*/ 	.word	0x00000a70


	//   ....[3]....
        /*0104*/ 	.word	0x00000a90


	//   ....[4]....
        /*0108*/ 	.word	0x00000ab0


	//   ....[5]....
        /*010c*/ 	.word	0x00000ad0


	//   ....[6]....
        /*0110*/ 	.word	0x00000b20


	//   ....[7]....
        /*0114*/ 	.word	0x00000b70


	//----- nvinfo : EIATTR_EXIT_INSTR_OFFSETS
	.align		4
.L_38:
        /*0118*/ 	.byte	0x04, 0x1c
        /*011a*/ 	.short	(.L_40 - .L_39)


	//   ....[0]....
.L_39:
        /*011c*/ 	.word	0x00004240


	//   ....[1]....
        /*0120*/ 	.word	0x00004290


	//----- nvinfo : EIATTR_MAX_THREADS
	.align		4
.L_40:
        /*0124*/ 	.byte	0x04, 0x05
        /*0126*/ 	.short	(.L_42 - .L_41)
.L_41:
        /*0128*/ 	.word	0x00000200
        /*012c*/ 	.word	0x00000001
        /*0130*/ 	.word	0x00000001


	//----- nvinfo : EIATTR_CBANK_PARAM_SIZE
	.align		4
.L_42:
        /*0134*/ 	.byte	0x03, 0x19
        /*0136*/ 	.short	0x0058


	//----- nvinfo : EIATTR_PARAM_CBANK
	.align		4
        /*0138*/ 	.byte	0x04, 0x0a
        /*013a*/ 	.short	(.L_44 - .L_43)
	.align		4
.L_43:
        /*013c*/ 	.word	index@(.nv.constant0.triton_)
        /*0140*/ 	.short	0x0210
        /*0142*/ 	.short	0x0058


	//----- nvinfo : EIATTR_SW_WAR
	.align		4
.L_44:
        /*0144*/ 	.byte	0x04, 0x36
        /*0146*/ 	.short	(.L_46 - .L_45)
.L_45:
        /*0148*/ 	.word	0x00000008
.L_46:


//--------------------- .nv.callgraph             --------------------------
	.section	.nv.callgraph,"",@"SHT_CUDA_CALLGRAPH"
	.align	4
	.sectionentsize	8
	.align		4
        /*0000*/ 	.word	0x00000000
	.align		4
        /*0004*/ 	.word	0xffffffff
	.align		4
        /*0008*/ 	.word	0x00000000
	.align		4
        /*000c*/ 	.word	0xfffffffe
	.align		4
        /*0010*/ 	.word	0x00000000
	.align		4
        /*0014*/ 	.word	0xfffffffd
	.align		4
        /*0018*/ 	.word	0x00000000
	.align		4
        /*001c*/ 	.word	0xfffffffc


//--------------------- .nv.constant4             --------------------------
	.section	.nv.constant4,"a",@progbits
	.align	8
	.align		8
.nv.constant4:
        /*0000*/ 	.dword	_$_str


//--------------------- .text.triton_             --------------------------
	.section	.text.triton_,"ax",@progbits
	.sectionflags	@"SHF_BARRIERS=1"
	.align	128
        .global         triton_
        .type           triton_,@function
        .size           triton_,(.L_x_1 - triton_)
        .other          triton_,@"STO_CUDA_ENTRY STV_DEFAULT"
triton_:
.text.triton_:
[----:B------:R-:W0:Y:S01]  /*0000*/  LDC R1, c[0x0][0x28] ;  /* 0x00000a00ff017b82 */ /* 0x000e220000000800 */
[----:B------:R-:W1:Y:S07]  /*0010*/  S2R R29, SR_TID.X ;  /* 0x00000000001d7919 */ /* 0x000e6e0000002100 */
[----:B------:R-:W2:Y:S01]  /*0020*/  LDC.64 R60, c[0x0][0x220] ;  /* 0x00008800ff3c7b82 */ /* 0x000ea20000000a00 */
[----:B------:R-:W-:Y:S01]  /*0030*/  ULDC UR8, c[0x0][0x260] ;  /* 0x0000980000087ab9 */ /* 0x000fe20000000800 */
[----:B------:R-:W-:Y:S01]  /*0040*/  CS2R R12, SRZ ;  /* 0x00000000000c7805 */ /* 0x000fe2000001ff00 */
[----:B------:R-:W3:Y:S01]  /*0050*/  S2R R2, SR_CTAID.X ;  /* 0x0000000000027919 */ /* 0x000ee20000002500 */
[----:B------:R-:W-:-:S02]  /*0060*/  CS2R R14, SRZ ;  /* 0x00000000000e7805 */ /* 0x000fc4000001ff00 */
[----:B------:R-:W-:Y:S01]  /*0070*/  CS2R R6, SRZ ;  /* 0x0000000000067805 */ /* 0x000fe2000001ff00 */
[----:B------:R-:W-:Y:S01]  /*0080*/  ULDC.64 UR6, c[0x0][0x208] ;  /* 0x0000820000067ab9 */ /* 0x000fe20000000a00 */
[----:B------:R-:W4:Y:S08]  /*0090*/  LDC.64 R36, c[0x0][0x228] ;  /* 0x00008a00ff247b82 */ /* 0x000f300000000a00 */
[----:B------:R-:W5:Y:S08]  /*00a0*/  LDC.64 R18, c[0x0][0x238] ;  /* 0x00008e00ff127b82 */ /* 0x000f700000000a00 */
[----:B------:R-:W2:Y:S01]  /*00b0*/  LDC.64 R30, c[0x0][0x230] ;  /* 0x00008c00ff1e7b82 */ /* 0x000ea20000000a00 */
[----:B------:R-:W-:-:S02]  /*00c0*/  CS2R R48, SRZ ;  /* 0x0000000000307805 */ /* 0x000fc4000001ff00 */
[----:B------:R-:W-:Y:S02]  /*00d0*/  CS2R R50, SRZ ;  /* 0x0000000000327805 */ /* 0x000fe4000001ff00 */
[----:B------:R-:W-:Y:S02]  /*00e0*/  CS2R R8, SRZ ;  /* 0x0000000000087805 */ /* 0x000fe4000001ff00 */
[----:B------:R-:W-:Y:S02]  /*00f0*/  CS2R R10, SRZ ;  /* 0x00000000000a7805 */ /* 0x000fe4000001ff00 */
[----:B------:R-:W-:Y:S02]  /*0100*/  CS2R R40, SRZ ;  /* 0x0000000000287805 */ /* 0x000fe4000001ff00 */
[----:B------:R-:W-:Y:S02]  /*0110*/  CS2R R42, SRZ ;  /* 0x00000000002a7805 */ /* 0x000fe4000001ff00 */
[----:B-1----:R-:W-:Y:S01]  /*0120*/  SHF.R.U32.HI R3, RZ, 0x4, R29 ;  /* 0x00000004ff037819 */ /* 0x002fe2000001161d */
[----:B------:R-:W-:Y:S01]  /*0130*/  IMAD.SHL.U32 R38, R29, 0x8, RZ ;  /* 0x000000081d267824 */ /* 0x000fe200078e00ff */
[----:B------:R-:W1:Y:S01]  /*0140*/  LDC.64 R74, c[0x0][0x240] ;  /* 0x00009000ff4a7b82 */ /* 0x000e620000000a00 */
[----:B------:R-:W-:Y:S01]  /*0150*/  CS2R R24, SRZ ;  /* 0x0000000000187805 */ /* 0x000fe2000001ff00 */
[----:B---3--:R-:W-:Y:S01]  /*0160*/  IMAD.SHL.U32 R2, R2, 0x20, RZ ;  /* 0x0000002002027824 */ /* 0x008fe200078e00ff */
[----:B------:R-:W-:-:S02]  /*0170*/  SGXT.U32 R3, R3, 0x5 ;  /* 0x000000050303781a */ /* 0x000fc40000000000 */
[----:B------:R-:W-:Y:S02]  /*0180*/  CS2R R26, SRZ ;  /* 0x00000000001a7805 */ /* 0x000fe4000001ff00 */
[----:B------:R-:W-:Y:S02]  /*0190*/  LOP3.LUT R38, R38, 0x78, RZ, 0xc0, !PT ;  /* 0x0000007826267812 */ /* 0x000fe400078ec0ff */
[----:B------:R-:W-:Y:S02]  /*01a0*/  CS2R R44, SRZ ;  /* 0x00000000002c7805 */ /* 0x000fe4000001ff00 */
[----:B------:R-:W-:Y:S02]  /*01b0*/  LOP3.LUT R3, R2, R3, RZ, 0xfc, !PT ;  /* 0x0000000302037212 */ /* 0x000fe400078efcff */
[----:B------:R-:W-:Y:S01]  /*01c0*/  CS2R R46, SRZ ;  /* 0x00000000002e7805 */ /* 0x000fe2000001ff00 */
[----:B------:R-:W3:Y:S01]  /*01d0*/  LDC.64 R52, c[0x0][0x248] ;  /* 0x00009200ff347b82 */ /* 0x000ee20000000a00 */
[----:B------:R-:W-:-:S02]  /*01e0*/  CS2R R22, SRZ ;  /* 0x0000000000167805 */ /* 0x000fc4000001ff00 */
[C---:B------:R-:W-:Y:S01]  /*01f0*/  ISETP.GE.AND P1, PT, R3.reuse, UR8, PT ;  /* 0x0000000803007c0c */ /* 0x040fe2000bf26270 */
[----:B------:R-:W-:-:S04]  /*0200*/  IMAD.HI R0, R3, 0x2aaaaaab, RZ ;  /* 0x2aaaaaab03007827 */ /* 0x000fc800078e02ff */
[----:B------:R-:W1:Y:S01]  /*0210*/  S2UR UR5, SR_CgaCtaId ;  /* 0x00000000000579c3 */ /* 0x000e620000008800 */
[----:B------:R-:W-:Y:S01]  /*0220*/  SHF.R.U32.HI R5, RZ, 0x1f, R0 ;  /* 0x0000001fff057819 */ /* 0x000fe20000011600 */
[----:B------:R-:W-:Y:S01]  /*0230*/  UMOV UR4, 0x400 ;  /* 0x0000040000047882 */ /* 0x000fe20000000000 */
[----:B------:R-:W-:Y:S01]  /*0240*/  IMAD.MOV.U32 R58, RZ, RZ, 0x3c000000 ;  /* 0x3c000000ff3a7424 */ /* 0x000fe200078e00ff */
[----:B------:R-:W-:Y:S01]  /*0250*/  ULDC.64 UR10, c[0x0][0x228] ;  /* 0x00008a00000a7ab9 */ /* 0x000fe20000000a00 */
[----:B------:R-:W-:Y:S01]  /*0260*/  LEA.HI.SX32 R20, R0, R5, 0x1e ;  /* 0x0000000500147211 */ /* 0x000fe200078ff2ff */
[----:B------:R-:W-:-:S04]  /*0270*/  IMAD R0, R3, 0x80, R38 ;  /* 0x0000008003007824 */ /* 0x000fc800078e0226 */
[----:B------:R-:W-:Y:S02]  /*0280*/  IMAD R5, R20, -0x18, R3 ;  /* 0xffffffe814057824 */ /* 0x000fe400078e0203 */
[----:B--2---:R-:W-:-:S03]  /*0290*/  IMAD.WIDE R32, R0, 0x2, R60 ;  /* 0x0000000200207825 */ /* 0x004fc600078e023c */
[----:B------:R-:W-:Y:S02]  /*02a0*/  LEA R3, R5, R38, 0x7 ;  /* 0x0000002605037211 */ /* 0x000fe400078e38ff */
[----:B------:R-:W-:Y:S01]  /*02b0*/  CS2R R4, SRZ ;  /* 0x0000000000047805 */ /* 0x000fe2000001ff00 */
[----:B0-----:R-:W-:Y:S01]  /*02c0*/  IMAD.WIDE R30, R0, 0x2, R30 ;  /* 0x00000002001e7825 */ /* 0x001fe200078e021e */
[----:B------:R-:W2:Y:S03]  /*02d0*/  @!P1 LDG.E.EF.128 R24, desc[UR6][R32.64] ;  /* 0x0000000620189981 */ /* 0x000ea6000c0e1d00 */
[C---:B----4-:R-:W-:Y:S01]  /*02e0*/  IMAD.WIDE R16, R3.reuse, 0x2, R36 ;  /* 0x0000000203107825 */ /* 0x050fe200078e0224 */
[----:B------:R-:W4:Y:S04]  /*02f0*/  @!P1 LDG.E.EL.128 R4, desc[UR6][R32.64] ;  /* 0x0000000620049981 */ /* 0x000f28000c2e1d00 */
[----:B------:R0:W2:Y:S01]  /*0300*/  @!P1 LDG.E.EL.128 R12, desc[UR6][R16.64] ;  /* 0x00000006100c9981 */ /* 0x0000a2000c2e1d00 */
[----:B-----5:R-:W-:-:S03]  /*0310*/  IMAD.WIDE R18, R3, 0x2, R18 ;  /* 0x0000000203127825 */ /* 0x020fc600078e0212 */
[----:B------:R-:W5:Y:S04]  /*0320*/  @!P1 LDG.E.EL.128 R8, desc[UR6][R30.64] ;  /* 0x000000061e089981 */ /* 0x000f68000c2e1d00 */
[----:B------:R-:W5:Y:S01]  /*0330*/  @!P1 LDG.E.EL.128 R48, desc[UR6][R18.64] ;  /* 0x0000000612309981 */ /* 0x000f62000c2e1d00 */
[----:B------:R-:W-:Y:S01]  /*0340*/  IMAD R3, R20, 0x80, R38 ;  /* 0x0000008014037824 */ /* 0x000fe200078e0226 */
[----:B0-----:R-:W0:Y:S03]  /*0350*/  LDC.64 R16, c[0x0][0x250] ;  /* 0x00009400ff107b82 */ /* 0x001e260000000a00 */
[----:B0-----:R-:W-:-:S05]  /*0360*/  IMAD.WIDE R16, R3, 0x4, R16 ;  /* 0x0000000403107825 */ /* 0x001fca00078e0210 */
[----:B------:R-:W5:Y:S04]  /*0370*/  @!P1 LDG.E.EL.128 R40, desc[UR6][R16.64] ;  /* 0x0000000610289981 */ /* 0x000f68000c2e1d00 */
[----:B------:R0:W5:Y:S01]  /*0380*/  @!P1 LDG.E.EL.128 R44, desc[UR6][R16.64+0x10] ;  /* 0x00001006102c9981 */ /* 0x000162000c2e1d00 */
[----:B-1----:R-:W-:-:S06]  /*0390*/  IMAD.WIDE.U32 R32, R38, 0x2, R74 ;  /* 0x0000000226207825 */ /* 0x002fcc00078e004a */
[----:B------:R-:W5:Y:S01]  /*03a0*/  LDG.E.EL.128 R32, desc[UR6][R32.64] ;  /* 0x0000000620207981 */ /* 0x000f62000c2e1d00 */
[----:B------:R-:W-:Y:S01]  /*03b0*/  CS2R R20, SRZ ;  /* 0x0000000000147805 */ /* 0x000fe2000001ff00 */
[----:B---3--:R-:W-:-:S05]  /*03c0*/  IMAD.WIDE R52, R3, 0x4, R52 ;  /* 0x0000000403347825 */ /* 0x008fca00078e0234 */
[----:B------:R-:W3:Y:S01]  /*03d0*/  @!P1 LDG.E.EL.128 R20, desc[UR6][R52.64] ;  /* 0x0000000634149981 */ /* 0x000ee2000c2e1d00 */
[----:B0-----:R-:W-:Y:S02]  /*03e0*/  CS2R R16, SRZ ;  /* 0x0000000000107805 */ /* 0x001fe4000001ff00 */
[----:B------:R-:W-:-:S06]  /*03f0*/  CS2R R18, SRZ ;  /* 0x0000000000127805 */ /* 0x000fcc000001ff00 */
[----:B------:R0:W3:Y:S01]  /*0400*/  @!P1 LDG.E.EL.128 R16, desc[UR6][R52.64+0x10] ;  /* 0x0000100634109981 */ /* 0x0000e2000c2e1d00 */
[----:B------:R-:W-:Y:S01]  /*0410*/  UPRMT UR4, UR5, 0x654, UR4 ;  /* 0x0000065405047896 */ /* 0x000fe20008000004 */
[----:B----4-:R-:W-:Y:S02]  /*0420*/  SEL R4, R4, RZ, !P1 ;  /* 0x000000ff04047207 */ /* 0x010fe40004800000 */
[----:B--2---:R-:W-:Y:S02]  /*0430*/  SEL R28, R12, RZ, !P1 ;  /* 0x000000ff0c1c7207 */ /* 0x004fe40004800000 */
[----:B------:R-:W-:Y:S02]  /*0440*/  PRMT R3, R4, 0x7632, R3 ;  /* 0x0000763204037816 */ /* 0x000fe40000000003 */
[----:B------:R-:W-:-:S03]  /*0450*/  PRMT R12, R28, 0x7632, R12 ;  /* 0x000076321c0c7816 */ /* 0x000fc6000000000c */
[----:B------:R-:W-:Y:S02]  /*0460*/  IMAD.U32 R3, R3, 0x10000, RZ ;  /* 0x0001000003037824 */ /* 0x000fe400078e00ff */
[----:B------:R-:W-:Y:S01]  /*0470*/  IMAD.U32 R12, R12, 0x10000, RZ ;  /* 0x000100000c0c7824 */ /* 0x000fe200078e00ff */
[----:B------:R-:W-:Y:S01]  /*0480*/  SHF.L.U32 R55, R4, 0x10, RZ ;  /* 0x0000001004377819 */ /* 0x000fe200000006ff */
[----:B------:R-:W-:Y:S02]  /*0490*/  IMAD.U32 R28, R28, 0x10000, RZ ;  /* 0x000100001c1c7824 */ /* 0x000fe400078e00ff */
[----:B------:R-:W-:Y:S01]  /*04a0*/  FADD R39, R3, R12 ;  /* 0x0000000c03277221 */ /* 0x000fe20000000000 */
[----:B------:R-:W-:Y:S01]  /*04b0*/  SEL R3, R5, RZ, !P1 ;  /* 0x000000ff05037207 */ /* 0x000fe20004800000 */
[----:B------:R-:W-:Y:S01]  /*04c0*/  FADD R4, R55, R28 ;  /* 0x0000001c37047221 */ /* 0x000fe20000000000 */
[----:B------:R-:W-:Y:S01]  /*04d0*/  SEL R13, R13, RZ, !P1 ;  /* 0x000000ff0d0d7207 */ /* 0x000fe20004800000 */
[----:B------:R-:W-:-:S02]  /*04e0*/  FMUL R39, R39, R39 ;  /* 0x0000002727277220 */ /* 0x000fc40000400000 */
[C---:B0-----:R-:W-:Y:S01]  /*04f0*/  IMAD.U32 R52, R3.reuse, 0x10000, RZ ;  /* 0x0001000003347824 */ /* 0x041fe200078e00ff */
[----:B------:R-:W-:Y:S01]  /*0500*/  PRMT R3, R3, 0x7632, R3 ;  /* 0x0000763203037816 */ /* 0x000fe20000000003 */
[C---:B------:R-:W-:Y:S02]  /*0510*/  IMAD.U32 R5, R13.reuse, 0x10000, RZ ;  /* 0x000100000d057824 */ /* 0x040fe400078e00ff */
[--C-:B------:R-:W-:Y:S01]  /*0520*/  FFMA R53, R4, R4, R39.reuse ;  /* 0x0000000404357223 */ /* 0x100fe20000000027 */
[----:B------:R-:W-:Y:S01]  /*0530*/  PRMT R39, R13, 0x7632, R39 ;  /* 0x000076320d277816 */ /* 0x000fe20000000027 */
[----:B------:R-:W-:Y:S01]  /*0540*/  FADD R4, R52, R5 ;  /* 0x0000000534047221 */ /* 0x000fe20000000000 */
[----:B------:R-:W-:Y:S02]  /*0550*/  SEL R6, R6, RZ, !P1 ;  /* 0x000000ff06067207 */ /* 0x000fe40004800000 */
[----:B------:R-:W-:Y:S01]  /*0560*/  SHF.L.U32 R52, R3, 0x10, RZ ;  /* 0x0000001003347819 */ /* 0x000fe200000006ff */
[----:B------:R-:W-:Y:S01]  /*0570*/  IMAD.U32 R39, R39, 0x10000, RZ ;  /* 0x0001000027277824 */ /* 0x000fe200078e00ff */
[----:B------:R-:W-:Y:S01]  /*0580*/  SEL R14, R14, RZ, !P1 ;  /* 0x000000ff0e0e7207 */ /* 0x000fe20004800000 */
[----:B------:R-:W-:Y:S01]  /*0590*/  FFMA R4, R4, R4, R53 ;  /* 0x0000000404047223 */ /* 0x000fe20000000035 */
[----:B------:R-:W-:-:S02]  /*05a0*/  IMAD.U32 R13, R6, 0x10000, RZ ;  /* 0x00010000060d7824 */ /* 0x000fc400078e00ff */
[----:B------:R-:W-:Y:S01]  /*05b0*/  FADD R3, R52, R39 ;  /* 0x0000002734037221 */ /* 0x000fe20000000000 */
[----:B------:R-:W-:Y:S01]  /*05c0*/  PRMT R6, R6, 0x7632, R6 ;  /* 0x0000763206067816 */ /* 0x000fe20000000006 */
[C---:B------:R-:W-:Y:S01]  /*05d0*/  IMAD.U32 R52, R14.reuse, 0x10000, RZ ;  /* 0x000100000e347824 */ /* 0x040fe200078e00ff */
[----:B------:R-:W-:Y:S01]  /*05e0*/  PRMT R53, R14, 0x7632, R53 ;  /* 0x000076320e357816 */ /* 0x000fe20000000035 */
[----:B------:R-:W-:Y:S01]  /*05f0*/  FFMA R4, R3, R3, R4 ;  /* 0x0000000303047223 */ /* 0x000fe20000000004 */
[----:B------:R-:W-:Y:S01]  /*0600*/  SHF.L.U32 R6, R6, 0x10, RZ ;  /* 0x0000001006067819 */ /* 0x000fe200000006ff */
[----:B------:R-:W-:Y:S02]  /*0610*/  FADD R3, R13, R52 ;  /* 0x000000340d037221 */ /* 0x000fe40000000000 */
[----:B------:R-:W-:Y:S02]  /*0620*/  IMAD.U32 R53, R53, 0x10000, RZ ;  /* 0x0001000035357824 */ /* 0x000fe400078e00ff */
[----:B------:R-:W-:Y:S01]  /*0630*/  FFMA R4, R3, R3, R4 ;  /* 0x0000000303047223 */ /* 0x000fe20000000004 */
[----:B-----5:R-:W-:Y:S01]  /*0640*/  SEL R8, R8, RZ, !P1 ;  /* 0x000000ff08087207 */ /* 0x020fe20004800000 */
[----:B------:R-:W-:Y:S01]  /*0650*/  FADD R3, R6, R53 ;  /* 0x0000003506037221 */ /* 0x000fe20000000000 */
[----:B------:R-:W-:-:S03]  /*0660*/  SEL R48, R48, RZ, !P1 ;  /* 0x000000ff30307207 */ /* 0x000fc60004800000 */
[--C-:B------:R-:W-:Y:S01]  /*0670*/  FFMA R57, R3, R3, R4.reuse ;  /* 0x0000000303397223 */ /* 0x100fe20000000004 */
[----:B------:R-:W-:Y:S02]  /*0680*/  PRMT R4, R8, 0x7632, R4 ;  /* 0x0000763208047816 */ /* 0x000fe40000000004 */
[----:B------:R-:W-:Y:S01]  /*0690*/  PRMT R13, R48, 0x7632, R13 ;  /* 0x00007632300d7816 */ /* 0x000fe2000000000d */
[----:B------:R-:W-:Y:S01]  /*06a0*/  IMAD.U32 R55, R8, 0x10000, RZ ;  /* 0x0001000008377824 */ /* 0x000fe200078e00ff */
[----:B------:R-:W-:Y:S02]  /*06b0*/  SEL R3, R9, RZ, !P1 ;  /* 0x000000ff09037207 */ /* 0x000fe40004800000 */
[----:B------:R-:W-:Y:S01]  /*06c0*/  SHF.L.U32 R8, R4, 0x10, RZ ;  /* 0x0000001004087819 */ /* 0x000fe200000006ff */
[----:B------:R-:W-:Y:S01]  /*06d0*/  IMAD.U32 R13, R13, 0x10000, RZ ;  /* 0x000100000d0d7824 */ /* 0x000fe200078e00ff */
[----:B------:R-:W-:Y:S02]  /*06e0*/  SEL R15, R15, RZ, !P1 ;  /* 0x000000ff0f0f7207 */ /* 0x000fe40004800000 */
[----:B------:R-:W-:Y:S01]  /*06f0*/  SEL R7, R7, RZ, !P1 ;  /* 0x000000ff07077207 */ /* 0x000fe20004800000 */
[----:B------:R-:W-:Y:S01]  /*0700*/  IMAD.U32 R6, R48, 0x10000, RZ ;  /* 0x0001000030067824 */ /* 0x000fe200078e00ff */
[----:B------:R-:W-:-:S02]  /*0710*/  PRMT R4, R3, 0x7632, R4 ;  /* 0x0000763203047816 */ /* 0x000fc40000000004 */
[----:B------:R-:W-:Y:S01]  /*0720*/  SHF.L.U32 R56, R3, 0x10, RZ ;  /* 0x0000001003387819 */ /* 0x000fe200000006ff */
[----:B------:R-:W-:Y:S01]  /*0730*/  FADD R3, R8, R13 ;  /* 0x0000000d08037221 */ /* 0x000fe20000000000 */
[----:B------:R-:W-:Y:S01]  /*0740*/  SEL R49, R49, RZ, !P1 ;  /* 0x000000ff31317207 */ /* 0x000fe20004800000 */
[----:B------:R-:W-:Y:S02]  /*0750*/  IMAD.U32 R14, R7, 0x10000, RZ ;  /* 0x00010000070e7824 */ /* 0x000fe400078e00ff */
[----:B------:R-:W-:Y:S01]  /*0760*/  FADD R48, R55, R6 ;  /* 0x0000000637307221 */ /* 0x000fe20000000000 */
[----:B------:R-:W-:Y:S02]  /*0770*/  IMAD.U32 R9, R15, 0x10000, RZ ;  /* 0x000100000f097824 */ /* 0x000fe400078e00ff */
[----:B------:R-:W-:Y:S01]  /*0780*/  FMUL R55, R3, R3 ;  /* 0x0000000303377220 */ /* 0x000fe20000400000 */
[C---:B------:R-:W-:Y:S02]  /*0790*/  IMAD.U32 R3, R49.reuse, 0x10000, RZ ;  /* 0x0001000031037824 */ /* 0x040fe400078e00ff */
[----:B------:R-:W-:Y:S01]  /*07a0*/  FADD R8, R14, R9 ;  /* 0x000000090e087221 */ /* 0x000fe20000000000 */
[----:B------:R-:W-:Y:S01]  /*07b0*/  PRMT R14, R49, 0x7632, R14 ;  /* 0x00007632310e7816 */ /* 0x000fe2000000000e */
[----:B------:R-:W-:-:S02]  /*07c0*/  IMAD.U32 R49, R4, 0x10000, RZ ;  /* 0x0001000004317824 */ /* 0x000fc400078e00ff */
[----:B------:R-:W-:Y:S01]  /*07d0*/  FFMA R55, R48, R48, R55 ;  /* 0x0000003030377223 */ /* 0x000fe20000000037 */
[----:B------:R-:W-:Y:S01]  /*07e0*/  FADD R4, R56, R3 ;  /* 0x0000000338047221 */ /* 0x000fe20000000000 */
[----:B------:R-:W-:Y:S02]  /*07f0*/  SEL R10, R10, RZ, !P1 ;  /* 0x000000ff0a0a7207 */ /* 0x000fe40004800000 */
[----:B------:R-:W-:Y:S01]  /*0800*/  SEL R50, R50, RZ, !P1 ;  /* 0x000000ff32327207 */ /* 0x000fe20004800000 */
[----:B------:R-:W-:Y:S02]  /*0810*/  IMAD.U32 R14, R14, 0x10000, RZ ;  /* 0x000100000e0e7824 */ /* 0x000fe400078e00ff */
[----:B------:R-:W-:Y:S01]  /*0820*/  FFMA R55, R4, R4, R55 ;  /* 0x0000000404377223 */ /* 0x000fe20000000037 */
[----:B------:R-:W-:Y:S01]  /*0830*/  SHF.L.U32 R48, R10, 0x10, RZ ;  /* 0x000000100a307819 */ /* 0x000fe200000006ff */
[----:B------:R-:W-:Y:S01]  /*0840*/  FFMA R54, R8, R8, R57 ;  /* 0x0000000808367223 */ /* 0x000fe20000000039 */
[----:B------:R-:W-:Y:S01]  /*0850*/  SEL R4, R11, RZ, !P1 ;  /* 0x000000ff0b047207 */ /* 0x000fe20004800000 */
[----:B------:R-:W-:Y:S01]  /*0860*/  IMAD.U32 R11, R50, 0x10000, RZ ;  /* 0x00010000320b7824 */ /* 0x000fe200078e00ff */
[----:B------:R-:W-:Y:S01]  /*0870*/  PRMT R10, R10, 0x7632, R10 ;  /* 0x000076320a0a7816 */ /* 0x000fe2000000000a */
[----:B------:R-:W-:Y:S01]  /*0880*/  FADD R8, R49, R14 ;  /* 0x0000000e31087221 */ /* 0x000fe20000000000 */
[----:B------:R-:W-:-:S02]  /*0890*/  PRMT R50, R50, 0x7632, R50 ;  /* 0x0000763232327816 */ /* 0x000fc40000000032 */
[----:B------:R-:W-:Y:S01]  /*08a0*/  PRMT R7, R7, 0x7632, R7 ;  /* 0x0000763207077816 */ /* 0x000fe20000000007 */
[----:B------:R-:W-:Y:S02]  /*08b0*/  IMAD.U32 R49, R10, 0x10000, RZ ;  /* 0x000100000a317824 */ /* 0x000fe400078e00ff */
[----:B------:R-:W-:Y:S01]  /*08c0*/  FFMA R55, R8, R8, R55 ;  /* 0x0000000808377223 */ /* 0x000fe20000000037 */
[----:B------:R-:W-:Y:S01]  /*08d0*/  SHF.L.U32 R10, R50, 0x10, RZ ;  /* 0x00000010320a7819 */ /* 0x000fe200000006ff */
[----:B------:R-:W-:Y:S01]  /*08e0*/  FADD R8, R48, R11 ;  /* 0x0000000b30087221 */ /* 0x000fe20000000000 */
[----:B------:R-:W-:Y:S01]  /*08f0*/  PRMT R15, R15, 0x7632, R15 ;  /* 0x000076320f0f7816 */ /* 0x000fe2000000000f */
[----:B------:R-:W-:Y:S01]  /*0900*/  IMAD.U32 R56, R7, 0x10000, RZ ;  /* 0x0001000007387824 */ /* 0x000fe200078e00ff */
[----:B------:R-:W-:Y:S01]  /*0910*/  SEL R51, R51, RZ, !P1 ;  /* 0x000000ff33337207 */ /* 0x000fe20004800000 */
[----:B------:R-:W-:Y:S01]  /*0920*/  FFMA R50, R8, R8, R55 ;  /* 0x0000000808327223 */ /* 0x000fe20000000037 */
[----:B------:R-:W-:Y:S01]  /*0930*/  FADD R7, R49, R10 ;  /* 0x0000000a31077221 */ /* 0x000fe20000000000 */
[----:B------:R-:W-:Y:S01]  /*0940*/  IMAD.U32 R15, R15, 0x10000, RZ ;  /* 0x000100000f0f7824 */ /* 0x000fe200078e00ff */
[----:B------:R-:W-:-:S02]  /*0950*/  PRMT R48, R4, 0x7632, R48 ;  /* 0x0000763204307816 */ /* 0x000fc40000000030 */
[----:B------:R-:W-:Y:S01]  /*0960*/  SHF.L.U32 R55, R4, 0x10, RZ ;  /* 0x0000001004377819 */ /* 0x000fe200000006ff */
[----:B------:R-:W-:Y:S01]  /*0970*/  FFMA R49, R7, R7, R50 ;  /* 0x0000000707317223 */ /* 0x000fe20000000032 */
[C---:B------:R-:W-:Y:S01]  /*0980*/  PRMT R4, R51.reuse, 0x7632, R4 ;  /* 0x0000763233047816 */ /* 0x040fe20000000004 */
[----:B------:R-:W-:Y:S01]  /*0990*/  FADD R7, R56, R15 ;  /* 0x0000000f38077221 */ /* 0x000fe20000000000 */
[----:B------:R-:W-:Y:S02]  /*09a0*/  IMAD.U32 R8, R51, 0x10000, RZ ;  /* 0x0001000033087824 */ /* 0x000fe400078e00ff */
[----:B------:R-:W-:Y:S01]  /*09b0*/  SHF.L.U32 R4, R4, 0x10, RZ ;  /* 0x0000001004047819 */ /* 0x000fe200000006ff */
[----:B------:R-:W-:Y:S02]  /*09c0*/  IMAD.U32 R51, R48, 0x10000, RZ ;  /* 0x0001000030337824 */ /* 0x000fe400078e00ff */
[----:B------:R-:W-:Y:S01]  /*09d0*/  FFMA R54, R7, R7, R54 ;  /* 0x0000000707367223 */ /* 0x000fe20000000036 */
[----:B------:R-:W-:Y:S01]  /*09e0*/  FADD R48, R55, R8 ;  /* 0x0000000837307221 */ /* 0x000fe20000000000 */
[----:B------:R-:W-:-:S03]  /*09f0*/  FADD R7, R51, R4 ;  /* 0x0000000433077221 */ /* 0x000fc60000000000 */
[----:B------:R-:W-:Y:S01]  /*0a00*/  FFMA R48, R48, R48, R49 ;  /* 0x0000003030307223 */ /* 0x000fe20000000031 */
[----:B------:R-:W-:-:S03]  /*0a10*/  FSEL R54, R54, RZ, !P1 ;  /* 0x000000ff36367208 */ /* 0x000fc60004800000 */
[----:B------:R-:W-:Y:S02]  /*0a20*/  FFMA R48, R7, R7, R48 ;  /* 0x0000000707307223 */ /* 0x000fe40000000030 */
[----:B------:R-:W0:Y:S03]  /*0a30*/  SHFL.BFLY PT, R7, R54, 0x8, 0x1f ;  /* 0x0d001f0036077f89 */ /* 0x000e2600000e0000 */
[----:B------:R-:W-:-:S05]  /*0a40*/  FSEL R49, R48, RZ, !P1 ;  /* 0x000000ff30317208 */ /* 0x000fca0004800000 */
[----:B------:R-:W1:Y:S01]  /*0a50*/  SHFL.BFLY PT, R50, R49, 0x8, 0x1f ;  /* 0x0d001f0031327f89 */ /* 0x000e6200000e0000 */
[----:B0-----:R-:W-:-:S05]  /*0a60*/  FADD R7, R54, R7 ;  /* 0x0000000736077221 */ /* 0x001fca0000000000 */
[----:B------:R-:W0:Y:S01]  /*0a70*/  SHFL.BFLY PT, R48, R7, 0x4, 0x1f ;  /* 0x0c801f0007307f89 */ /* 0x000e2200000e0000 */
[----:B-1----:R-:W-:-:S05]  /*0a80*/  FADD R50, R49, R50 ;  /* 0x0000003231327221 */ /* 0x002fca0000000000 */
[----:B------:R-:W1:Y:S01]  /*0a90*/  SHFL.BFLY PT, R55, R50, 0x4, 0x1f ;  /* 0x0c801f0032377f89 */ /* 0x000e6200000e0000 */
[----:B0-----:R-:W-:-:S05]  /*0aa0*/  FADD R48, R7, R48 ;  /* 0x0000003007307221 */ /* 0x001fca0000000000 */
[----:B------:R-:W0:Y:S01]  /*0ab0*/  SHFL.BFLY PT, R51, R48, 0x2, 0x1f ;  /* 0x0c401f0030337f89 */ /* 0x000e2200000e0000 */
[----:B-1----:R-:W-:-:S05]  /*0ac0*/  FADD R56, R50, R55 ;  /* 0x0000003732387221 */ /* 0x002fca0000000000 */
[----:B------:R-:W1:Y:S01]  /*0ad0*/  SHFL.BFLY PT, R57, R56, 0x2, 0x1f ;  /* 0x0c401f0038397f89 */ /* 0x000e6200000e0000 */
[----:B------:R-:W-:-:S04]  /*0ae0*/  SHF.R.U32.HI R55, RZ, 0x4, R29 ;  /* 0x00000004ff377819 */ /* 0x000fc8000001161d */
[----:B------:R-:W-:Y:S02]  /*0af0*/  SGXT.U32 R7, R55, 0x1 ;  /* 0x000000013707781a */ /* 0x000fe40000000000 */
[----:B------:R-:W-:Y:S01]  /*0b00*/  SHF.R.U32.HI R54, RZ, 0x5, R29 ;  /* 0x00000005ff367819 */ /* 0x000fe2000001161d */
[----:B0-----:R-:W-:-:S05]  /*0b10*/  FADD R50, R48, R51 ;  /* 0x0000003330327221 */ /* 0x001fca0000000000 */
[----:B------:R-:W0:Y:S01]  /*0b20*/  SHFL.BFLY PT, R55, R50, 0x1, 0x1f ;  /* 0x0c201f0032377f89 */ /* 0x000e2200000e0000 */
[----:B------:R-:W-:Y:S01]  /*0b30*/  SGXT.U32 R49, R54, 0x4 ;  /* 0x000000043631781a */ /* 0x000fe20000000000 */
[----:B-1----:R-:W-:Y:S01]  /*0b40*/  FADD R57, R56, R57 ;  /* 0x0000003938397221 */ /* 0x002fe20000000000 */
[----:B------:R-:W-:-:S03]  /*0b50*/  SEL R59, R40, RZ, !P1 ;  /* 0x000000ff283b7207 */ /* 0x000fc60004800000 */
[----:B------:R-:W-:Y:S01]  /*0b60*/  IMAD.SHL.U32 R54, R49, 0x2, RZ ;  /* 0x0000000231367824 */ /* 0x000fe200078e00ff */
[----:B------:R-:W1:Y:S04]  /*0b70*/  SHFL.BFLY PT, R40, R57, 0x1, 0x1f ;  /* 0x0c201f0039287f89 */ /* 0x000e6800000e0000 */
[----:B------:R-:W-:Y:S02]  /*0b80*/  LOP3.LUT R7, R54, R7, RZ, 0xfc, !PT ;  /* 0x0000000736077212 */ /* 0x000fe400078efcff */
[----:B------:R-:W-:-:S03]  /*0b90*/  LOP3.LUT R48, R2, 0x1f, R29, 0xf8, !PT ;  /* 0x0000001f02307812 */ /* 0x000fc600078ef81d */
[----:B------:R-:W-:Y:S02]  /*0ba0*/  IMAD R54, R38, 0x21, R7 ;  /* 0x0000002126367824 */ /* 0x000fe400078e0207 */
[----:B------:R-:W-:Y:S01]  /*0bb0*/  IMAD.HI R2, R48, 0x2aaaaaab, RZ ;  /* 0x2aaaaaab30027827 */ /* 0x000fe200078e02ff */
[----:B------:R-:W-:-:S03]  /*0bc0*/  SEL R41, R41, RZ, !P1 ;  /* 0x000000ff29297207 */ /* 0x000fc60004800000 */
[----:B0-----:R-:W-:Y:S01]  /*0bd0*/  FADD R55, R50, R55 ;  /* 0x0000003732377221 */ /* 0x001fe20000000000 */
[----:B------:R-:W-:Y:S02]  /*0be0*/  LEA R54, R54, UR4, 0x2 ;  /* 0x0000000436367c11 */ /* 0x000fe4000f8e10ff */
[----:B------:R-:W-:Y:S01]  /*0bf0*/  SEL R24, R24, RZ, !P1 ;  /* 0x000000ff18187207 */ /* 0x000fe20004800000 */
[----:B------:R-:W-:Y:S01]  /*0c00*/  FFMA R58, R55, R58, 9.9999999747524270788e-07 ;  /* 0x358637bd373a7423 */ /* 0x000fe2000000003a */
[----:B------:R-:W-:Y:S01]  /*0c10*/  HFMA2.MMA R55, -RZ, RZ, 1, 0 ;  /* 0x3c000000ff377435 */ /* 0x000fe200000001ff */
[----:B------:R-:W-:Y:S02]  /*0c20*/  SHF.R.U32.HI R51, RZ, 0x1f, R2 ;  /* 0x0000001fff337819 */ /* 0x000fe40000011602 */
[----:B------:R-:W-:Y:S01]  /*0c30*/  SEL R25, R25, RZ, !P1 ;  /* 0x000000ff19197207 */ /* 0x000fe20004800000 */
[----:B------:R0:W-:Y:S01]  /*0c40*/  STS [R54+0x84], R41 ;  /* 0x0000842936007388 */ /* 0x0001e20000000800 */
[----:B------:R-:W-:Y:S01]  /*0c50*/  LEA.HI R51, R2, R51, RZ, 0x1e ;  /* 0x0000003302337211 */ /* 0x000fe200078ff0ff */
[----:B-1----:R-:W-:Y:S01]  /*0c60*/  FADD R40, R57, R40 ;  /* 0x0000002839287221 */ /* 0x002fe20000000000 */
[----:B------:R-:W-:Y:S01]  /*0c70*/  SEL R63, R42, RZ, !P1 ;  /* 0x000000ff2a3f7207 */ /* 0x000fe20004800000 */
[----:B------:R-:W-:Y:S01]  /*0c80*/  IMAD.U32 R2, R25, 0x10000, RZ ;  /* 0x0001000019027824 */ /* 0x000fe200078e00ff */
[----:B------:R-:W-:-:S02]  /*0c90*/  SEL R43, R43, RZ, !P1 ;  /* 0x000000ff2b2b7207 */ /* 0x000fc40004800000 */
[----:B------:R-:W-:Y:S01]  /*0ca0*/  SEL R44, R44, RZ, !P1 ;  /* 0x000000ff2c2c7207 */ /* 0x000fe20004800000 */
[C---:B0-----:R-:W-:Y:S01]  /*0cb0*/  IMAD.U32 R41, R24.reuse, 0x10000, RZ ;  /* 0x0001000018297824 */ /* 0x041fe200078e00ff */
[----:B------:R-:W-:Y:S02]  /*0cc0*/  PRMT R24, R24, 0x7632, R24 ;  /* 0x0000763218187816 */ /* 0x000fe40000000018 */
[----:B------:R-:W-:Y:S02]  /*0cd0*/  SEL R45, R45, RZ, !P1 ;  /* 0x000000ff2d2d7207 */ /* 0x000fe40004800000 */
[----:B------:R-:W-:Y:S02]  /*0ce0*/  SEL R46, R46, RZ, !P1 ;  /* 0x000000ff2e2e7207 */ /* 0x000fe40004800000 */
[----:B------:R-:W-:Y:S02]  /*0cf0*/  SEL R47, R47, RZ, !P1 ;  /* 0x000000ff2f2f7207 */ /* 0x000fe40004800000 */
[----:B------:R-:W-:Y:S01]  /*0d00*/  PRMT R25, R25, 0x7632, R25 ;  /* 0x0000763219197816 */ /* 0x000fe20000000019 */
[----:B------:R-:W-:Y:S01]  /*0d10*/  FFMA R104, R40, R55, 9.9999999747524270788e-07 ;  /* 0x358637bd28687423 */ /* 0x000fe20000000037 */
[----:B------:R-:W-:Y:S01]  /*0d20*/  IMAD.U32 R55, R24, 0x10000, RZ ;  /* 0x0001000018377824 */ /* 0x000fe200078e00ff */
[----:B------:R0:W-:Y:S01]  /*0d30*/  STS [R54], R59 ;  /* 0x0000003b36007388 */ /* 0x0001e20000000800 */
[----:B------:R-:W-:-:S03]  /*0d40*/  SHF.L.U32 R24, R25, 0x10, RZ ;  /* 0x0000001019187819 */ /* 0x000fc600000006ff */
[----:B------:R-:W-:Y:S01]  /*0d50*/  STS [R54+0x108], R63 ;  /* 0x0001083f36007388 */ /* 0x000fe20000000800 */
[----:B------:R-:W-:-:S03]  /*0d60*/  SEL R26, R26, RZ, !P1 ;  /* 0x000000ff1a1a7207 */ /* 0x000fc60004800000 */
[----:B------:R1:W-:Y:S04]  /*0d70*/  STS [R54+0x18c], R43 ;  /* 0x00018c2b36007388 */ /* 0x0003e80000000800 */
[----:B------:R-:W-:Y:S04]  /*0d80*/  STS [R54+0x210], R44 ;  /* 0x0002102c36007388 */ /* 0x000fe80000000800 */
[----:B------:R-:W-:Y:S04]  /*0d90*/  STS [R54+0x294], R45 ;  /* 0x0002942d36007388 */ /* 0x000fe80000000800 */
[----:B------:R-:W-:Y:S04]  /*0da0*/  STS [R54+0x318], R46 ;  /* 0x0003182e36007388 */ /* 0x000fe80000000800 */
[----:B------:R2:W-:Y:S01]  /*0db0*/  STS [R54+0x39c], R47 ;  /* 0x00039c2f36007388 */ /* 0x0005e20000000800 */
[----:B------:R-:W-:Y:S01]  /*0dc0*/  SEL R27, R27, RZ, !P1 ;  /* 0x000000ff1b1b7207 */ /* 0x000fe20004800000 */
[----:B0-----:R-:W-:Y:S01]  /*0dd0*/  FADD R59, R39, R24 ;  /* 0x00000018273b7221 */ /* 0x001fe20000000000 */
[----:B------:R-:W-:Y:S01]  /*0de0*/  PRMT R39, R32, 0x7632, R39 ;  /* 0x0000763220277816 */ /* 0x000fe20000000027 */
[----:B------:R-:W-:Y:S01]  /*0df0*/  FADD R57, R5, R2 ;  /* 0x0000000205397221 */ /* 0x000fe20000000000 */
[----:B-1----:R-:W-:Y:S01]  /*0e00*/  SHF.L.U32 R43, R26, 0x10, RZ ;  /* 0x000000101a2b7819 */ /* 0x002fe200000006ff */
[----:B------:R-:W-:Y:S01]  /*0e10*/  IMAD.U32 R40, R32, 0x10000, RZ ;  /* 0x0001000020287824 */ /* 0x000fe200078e00ff */
[----:B------:R-:W-:-:S02]  /*0e20*/  PRMT R26, R26, 0x7632, R26 ;  /* 0x000076321a1a7816 */ /* 0x000fc4000000001a */
[----:B------:R-:W-:Y:S01]  /*0e30*/  PRMT R2, R27, 0x7632, R2 ;  /* 0x000076321b027816 */ /* 0x000fe20000000002 */
[----:B--2---:R-:W-:Y:S01]  /*0e40*/  FADD R47, R28, R41 ;  /* 0x000000291c2f7221 */ /* 0x004fe20000000000 */
[----:B------:R-:W-:Y:S01]  /*0e50*/  PRMT R32, R33, 0x7632, R32 ;  /* 0x0000763221207816 */ /* 0x000fe20000000020 */
[----:B------:R-:W-:Y:S01]  /*0e60*/  IMAD.U32 R41, R39, 0x10000, RZ ;  /* 0x0001000027297824 */ /* 0x000fe200078e00ff */
[C---:B------:R-:W-:Y:S01]  /*0e70*/  PRMT R39, R34.reuse, 0x7632, R39 ;  /* 0x0000763222277816 */ /* 0x040fe20000000027 */
[----:B------:R-:W-:Y:S01]  /*0e80*/  IMAD.U32 R45, R34, 0x10000, RZ ;  /* 0x00010000222d7824 */ /* 0x000fe200078e00ff */
[----:B------:R-:W0:Y:S01]  /*0e90*/  MUFU.RSQ R58, R58 ;  /* 0x0000003a003a7308 */ /* 0x000e220000001400 */
[----:B------:R-:W-:Y:S01]  /*0ea0*/  IMAD.U32 R26, R26, 0x10000, RZ ;  /* 0x000100001a1a7824 */ /* 0x000fe200078e00ff */
[----:B------:R-:W-:Y:S01]  /*0eb0*/  SHF.L.U32 R34, R32, 0x10, RZ ;  /* 0x0000001020227819 */ /* 0x000fe200000006ff */
[----:B------:R-:W-:Y:S01]  /*0ec0*/  IMAD.U32 R2, R2, 0x10000, RZ ;  /* 0x0001000002027824 */ /* 0x000fe200078e00ff */
[----:B------:R-:W-:Y:S01]  /*0ed0*/  ISETP.GE.AND P0, PT, R48, UR8, PT ;  /* 0x0000000830007c0c */ /* 0x000fe2000bf06270 */
[----:B------:R-:W-:-:S02]  /*0ee0*/  IMAD R51, R51, -0x18, R48 ;  /* 0xffffffe833337824 */ /* 0x000fc400078e0230 */
[----:B------:R-:W-:Y:S01]  /*0ef0*/  FADD R63, R53, R26 ;  /* 0x0000001a353f7221 */ /* 0x000fe20000000000 */
[----:B------:R-:W-:Y:S01]  /*0f00*/  FADD R67, R15, R2 ;  /* 0x000000020f437221 */ /* 0x000fe20000000000 */
[----:B------:R-:W-:Y:S01]  /*0f10*/  SHF.R.U32.HI R53, RZ, 0x5, R29 ;  /* 0x00000005ff357819 */ /* 0x000fe2000001161d */
[----:B------:R-:W-:Y:S01]  /*0f20*/  IMAD.U32 R46, R35, 0x10000, RZ ;  /* 0x00010000232e7824 */ /* 0x000fe200078e00ff */
[----:B------:R-:W-:Y:S01]  /*0f30*/  SHF.L.U32 R48, R48, 0x7, RZ ;  /* 0x0000000730307819 */ /* 0x000fe200000006ff */
[----:B------:R-:W-:Y:S01]  /*0f40*/  FADD R92, RZ, R34 ;  /* 0x00000022ff5c7221 */ /* 0x000fe20000000000 */
[----:B------:R-:W-:Y:S02]  /*0f50*/  SHF.L.U32 R44, R33, 0x10, RZ ;  /* 0x00000010212c7819 */ /* 0x000fe400000006ff */
[----:B------:R-:W-:Y:S02]  /*0f60*/  CS2R R32, SRZ ;  /* 0x0000000000207805 */ /* 0x000fe4000001ff00 */
[----:B------:R-:W-:-:S02]  /*0f70*/  PRMT R42, R35, 0x7632, R42 ;  /* 0x00007632232a7816 */ /* 0x000fc4000000002a */
[----:B------:R-:W-:Y:S01]  /*0f80*/  CS2R R34, SRZ ;  /* 0x0000000000227805 */ /* 0x000fe2000001ff00 */
[----:B------:R-:W-:Y:S01]  /*0f90*/  BAR.SYNC.DEFER_BLOCKING 0x0 ;  /* 0x0000000000007b1d */ /* 0x000fe20000010000 */
[----:B---3--:R-:W-:Y:S01]  /*0fa0*/  SEL R2, R20, RZ, !P1 ;  /* 0x000000ff14027207 */ /* 0x008fe20004800000 */
[----:B------:R-:W-:Y:S01]  /*0fb0*/  IMAD.SHL.U32 R20, R51, 0x80, RZ ;  /* 0x0000008033147824 */ /* 0x000fe200078e00ff */
[----:B------:R-:W-:Y:S02]  /*0fc0*/  LOP3.LUT R93, R48, 0xe, R53, 0xf8, !PT ;  /* 0x0000000e305d7812 */ /* 0x000fe400078ef835 */
[----:B------:R-:W-:Y:S01]  /*0fd0*/  LOP3.LUT R117, R53, 0x1, RZ, 0xc0, !PT ;  /* 0x0000000135757812 */ /* 0x000fe200078ec0ff */
[----:B------:R-:W-:Y:S01]  /*0fe0*/  FADD R40, RZ, R40 ;  /* 0x00000028ff287221 */ /* 0x000fe20000000000 */
[----:B------:R-:W-:Y:S01]  /*0ff0*/  LOP3.LUT R125, R20, 0xe, R53, 0xf8, !PT ;  /* 0x0000000e147d7812 */ /* 0x000fe200078ef835 */
[----:B------:R-:W-:Y:S01]  /*1000*/  IMAD.SHL.U32 R70, R93, 0x2, RZ ;  /* 0x000000025d467824 */ /* 0x000fe200078e00ff */
[----:B------:R-:W-:Y:S01]  /*1010*/  ISETP.NE.U32.AND P2, PT, R117, 0x1, !P0 ;  /* 0x000000017500780c */ /* 0x000fe20004745070 */
[----:B0-----:R-:W-:Y:S01]  /*1020*/  FMUL R47, R58, R47 ;  /* 0x0000002f3a2f7220 */ /* 0x001fe20000400000 */
[----:B------:R-:W-:Y:S01]  /*1030*/  SHF.R.S32.HI R48, RZ, 0x1f, R48 ;  /* 0x0000001fff307819 */ /* 0x000fe20000011430 */
[----:B------:R-:W-:Y:S01]  /*1040*/  ULDC.64 UR8, c[0x0][0x220] ;  /* 0x0000880000087ab9 */ /* 0x000fe20000000a00 */
[----:B------:R-:W-:-:S02]  /*1050*/  SHF.R.S32.HI R90, RZ, 0x1f, R20 ;  /* 0x0000001fff5a7819 */ /* 0x000fc40000011414 */
[----:B------:R-:W-:Y:S01]  /*1060*/  SHF.L.U32 R68, R125, 0x1, RZ ;  /* 0x000000017d447819 */ /* 0x000fe200000006ff */
[----:B------:R-:W-:Y:S01]  /*1070*/  IMAD.U32 R28, R27, 0x10000, RZ ;  /* 0x000100001b1c7824 */ /* 0x000fe200078e00ff */
[----:B------:R-:W-:Y:S01]  /*1080*/  SHF.L.U64.HI R91, R93, 0x1, R48 ;  /* 0x000000015d5b7819 */ /* 0x000fe20000010230 */
[----:B------:R0:W2:Y:S01]  /*1090*/  @!P1 LDG.E.EF.128 R32, desc[UR6][R30.64] ;  /* 0x000000061e209981 */ /* 0x0000a2000c0e1d00 */
[----:B------:R-:W-:Y:S01]  /*10a0*/  IADD3 R70, P3, R70, UR8, RZ ;  /* 0x0000000846467c10 */ /* 0x000fe2000ff7e0ff */
[----:B------:R-:W-:Y:S01]  /*10b0*/  FADD R94, RZ, R41 ;  /* 0x00000029ff5e7221 */ /* 0x000fe20000000000 */
[----:B------:R-:W-:Y:S01]  /*10c0*/  FMUL R89, R47, R40 ;  /* 0x000000282f597220 */ /* 0x000fe20000400000 */
[----:B------:R-:W-:Y:S01]  /*10d0*/  FADD R55, R12, R55 ;  /* 0x000000370c377221 */ /* 0x000fe20000000000 */
[----:B------:R-:W-:Y:S01]  /*10e0*/  SHF.L.U64.HI R90, R125, 0x1, R90 ;  /* 0x000000017d5a7819 */ /* 0x000fe2000001025a */
[----:B------:R-:W1:Y:S01]  /*10f0*/  LDC.64 R40, c[0x0][0x258] ;  /* 0x00009600ff287b82 */ /* 0x000e620000000a00 */
[----:B------:R-:W-:-:S02]  /*1100*/  IADD3 R68, P4, R68, UR10, RZ ;  /* 0x0000000a44447c10 */ /* 0x000fc4000ff9e0ff */
[----:B------:R-:W-:Y:S02]  /*1110*/  SEL R12, R22, RZ, !P1 ;  /* 0x000000ff160c7207 */ /* 0x000fe40004800000 */
[----:B------:R-:W-:Y:S01]  /*1120*/  SEL R15, R16, RZ, !P1 ;  /* 0x000000ff100f7207 */ /* 0x000fe20004800000 */
[----:B------:R-:W-:Y:S01]  /*1130*/  FADD R65, R9, R28 ;  /* 0x0000001c09417221 */ /* 0x000fe20000000000 */
[----:B------:R-:W-:Y:S02]  /*1140*/  SEL R16, R17, RZ, !P1 ;  /* 0x000000ff11107207 */ /* 0x000fe40004800000 */
[----:B------:R-:W-:Y:S02]  /*1150*/  PRMT R22, RZ, 0x7610, R22 ;  /* 0x00007610ff167816 */ /* 0x000fe40000000016 */
[----:B------:R-:W-:Y:S02]  /*1160*/  SEL R17, R18, RZ, !P1 ;  /* 0x000000ff12117207 */ /* 0x000fe40004800000 */
[----:B------:R-:W-:-:S02]  /*1170*/  IADD3.X R71, R91, UR9, RZ, P3, !PT ;  /* 0x000000095b477c10 */ /* 0x000fc40009ffe4ff */
[----:B------:R-:W-:Y:S02]  /*1180*/  PRMT R26, RZ, 0x7610, R26 ;  /* 0x00007610ff1a7816 */ /* 0x000fe4000000001a */
[----:B------:R-:W-:Y:S01]  /*1190*/  SEL R5, R21, RZ, !P1 ;  /* 0x000000ff15057207 */ /* 0x000fe20004800000 */
[----:B------:R-:W3:Y:S01]  /*11a0*/  @P2 LDG.E.EL.U16 R22, desc[UR6][R70.64+0x62] ;  /* 0x0000620646162981 */ /* 0x000ee2000c2e1500 */
[----:B------:R-:W-:Y:S02]  /*11b0*/  SEL R9, R23, RZ, !P1 ;  /* 0x000000ff17097207 */ /* 0x000fe40004800000 */
[----:B------:R-:W-:Y:S02]  /*11c0*/  IADD3.X R69, R90, UR11, RZ, P4, !PT ;  /* 0x0000000b5a457c10 */ /* 0x000fe4000a7fe4ff */
[----:B------:R-:W-:Y:S02]  /*11d0*/  PRMT R20, RZ, 0x7610, R20 ;  /* 0x00007610ff147816 */ /* 0x000fe40000000014 */
[----:B------:R-:W-:Y:S01]  /*11e0*/  PRMT R25, RZ, 0x7610, R25 ;  /* 0x00007610ff197816 */ /* 0x000fe20000000019 */
[----:B------:R-:W4:Y:S01]  /*11f0*/  @P2 LDG.E.EL.U16 R26, desc[UR6][R68.64+0x42] ;  /* 0x00004206441a2981 */ /* 0x000f22000c2e1500 */
[----:B------:R-:W-:-:S02]  /*1200*/  SEL R18, R19, RZ, !P1 ;  /* 0x000000ff13127207 */ /* 0x000fc40004800000 */
[----:B------:R-:W-:Y:S01]  /*1210*/  PRMT R27, RZ, 0x7610, R27 ;  /* 0x00007610ff1b7816 */ /* 0x000fe2000000001b */
[----:B------:R-:W5:Y:S01]  /*1220*/  @P2 LDG.E.EL.U16 R20, desc[UR6][R70.64+0x22] ;  /* 0x0000220646142981 */ /* 0x000f62000c2e1500 */
[----:B------:R-:W-:Y:S02]  /*1230*/  PRMT R19, RZ, 0x7610, R19 ;  /* 0x00007610ff137816 */ /* 0x000fe40000000013 */
[----:B------:R-:W-:Y:S01]  /*1240*/  PRMT R28, RZ, 0x7610, R28 ;  /* 0x00007610ff1c7816 */ /* 0x000fe2000000001c */
[----:B------:R-:W2:Y:S01]  /*1250*/  @P2 LDG.E.EL.U16 R25, desc[UR6][R70.64+0x82] ;  /* 0x0000820646192981 */ /* 0x000ea2000c2e1500 */
[----:B------:R-:W-:Y:S02]  /*1260*/  PRMT R21, RZ, 0x7610, R21 ;  /* 0x00007610ff157816 */ /* 0x000fe40000000015 */
[----:B------:R-:W-:Y:S01]  /*1270*/  PRMT R24, RZ, 0x7610, R24 ;  /* 0x00007610ff187816 */ /* 0x000fe20000000018 */
[----:B------:R-:W2:Y:S01]  /*1280*/  @P2 LDG.E.EL.U16 R19, desc[UR6][R70.64+0x2] ;  /* 0x0000020646132981 */ /* 0x000ea2000c2e1500 */
[----:B------:R-:W-:Y:S01]  /*1290*/  PRMT R23, RZ, 0x7610, R23 ;  /* 0x00007610ff177816 */ /* 0x000fe20000000017 */
[----:B------:R-:W-:Y:S01]  /*12a0*/  FADD R44, RZ, R44 ;  /* 0x0000002cff2c7221 */ /* 0x000fe20000000000 */
[----:B------:R-:W-:Y:S01]  /*12b0*/  FMUL R57, R58, R57 ;  /* 0x000000393a397220 */ /* 0x000fe20000400000 */
[----:B------:R-:W2:Y:S01]  /*12c0*/  @P2 LDG.E.EL.U16 R21, desc[UR6][R70.64+0x42] ;  /* 0x0000420646152981 */ /* 0x000ea2000c2e1500 */
[----:B------:R-:W-:Y:S01]  /*12d0*/  IMAD.U32 R39, R39, 0x10000, RZ ;  /* 0x0001000027277824 */ /* 0x000fe200078e00ff */
[----:B------:R-:W-:Y:S01]  /*12e0*/  LOP3.LUT R100, R29, 0x1f, RZ, 0xc0, !PT ;  /* 0x0000001f1d647812 */ /* 0x000fe200078ec0ff */
[----:B------:R-:W-:Y:S01]  /*12f0*/  IMAD.U32 R42, R42, 0x10000, RZ ;  /* 0x000100002a2a7824 */ /* 0x000fe200078e00ff */
[----:B------:R-:W2:Y:S01]  /*1300*/  @P2 LDG.E.EL.U16 R23, desc[UR6][R68.64+0x2] ;  /* 0x0000020644172981 */ /* 0x000ea2000c2e1500 */
[C---:B------:R-:W-:Y:S01]  /*1310*/  FMUL R63, R58.reuse, R63 ;  /* 0x0000003f3a3f7220 */ /* 0x040fe20000400000 */
[C---:B------:R-:W-:Y:S01]  /*1320*/  FMUL R67, R58.reuse, R67 ;  /* 0x000000433a437220 */ /* 0x040fe20000400000 */
[----:B0-----:R-:W-:Y:S01]  /*1330*/  PRMT R31, RZ, 0x7610, R31 ;  /* 0x00007610ff1f7816 */ /* 0x001fe2000000001f */
[----:B------:R-:W2:Y:S01]  /*1340*/  @P2 LDG.E.EL.U16 R27, desc[UR6][R68.64+0x62] ;  /* 0x00006206441b2981 */ /* 0x000ea2000c2e1500 */
[----:B------:R-:W-:Y:S01]  /*1350*/  PRMT R30, RZ, 0x7610, R30 ;  /* 0x00007610ff1e7816 */ /* 0x000fe2000000001e */
[----:B------:R-:W-:Y:S01]  /*1360*/  FADD R46, RZ, R46 ;  /* 0x0000002eff2e7221 */ /* 0x000fe20000000000 */
[----:B------:R-:W-:Y:S01]  /*1370*/  FMUL R65, R58, R65 ;  /* 0x000000413a417220 */ /* 0x000fe20000400000 */
[----:B------:R-:W2:Y:S01]  /*1380*/  @P2 LDG.E.EL.U16 R28, desc[UR6][R68.64+0x82] ;  /* 0x00008206441c2981 */ /* 0x000ea2000c2e1500 */
[----:B------:R-:W-:Y:S01]  /*1390*/  FADD R43, R52, R43 ;  /* 0x0000002b342b7221 */ /* 0x000fe20000000000 */
[----:B------:R-:W-:Y:S01]  /*13a0*/  FADD R96, RZ, R45 ;  /* 0x0000002dff607221 */ /* 0x000fe20000000000 */
[----:B------:R-:W-:Y:S01]  /*13b0*/  FMUL R59, R58, R59 ;  /* 0x0000003b3a3b7220 */ /* 0x000fe20000400000 */
[----:B------:R-:W2:Y:S01]  /*13c0*/  @P2 LDG.E.EL.U16 R24, desc[UR6][R68.64+0x22] ;  /* 0x0000220644182981 */ /* 0x000ea2000c2e1500 */
[----:B------:R-:W-:Y:S01]  /*13d0*/  FMUL R95, R57, R44 ;  /* 0x0000002c395f7220 */ /* 0x000fe20000400000 */
[----:B------:R-:W-:Y:S01]  /*13e0*/  FADD R44, RZ, R39 ;  /* 0x00000027ff2c7221 */ /* 0x000fe20000000000 */
[----:B-1----:R-:W-:Y:S01]  /*13f0*/  IMAD.WIDE.U32 R38, R38, 0x2, R40 ;  /* 0x0000000226267825 */ /* 0x002fe200078e0028 */
[----:B------:R-:W-:Y:S01]  /*1400*/  PRMT R40, RZ, 0x7610, R40 ;  /* 0x00007610ff287816 */ /* 0x000fe20000000028 */
[----:B------:R-:W0:Y:S01]  /*1410*/  S2R R101, SR_TID.X ;  /* 0x0000000000657919 */ /* 0x000e220000002100 */
[----:B------:R-:W-:Y:S01]  /*1420*/  PRMT R29, RZ, 0x7610, R29 ;  /* 0x00007610ff1d7816 */ /* 0x000fe2000000001d */
[----:B------:R-:W-:Y:S01]  /*1430*/  FADD R42, RZ, R42 ;  /* 0x0000002aff2a7221 */ /* 0x000fe20000000000 */
[----:B------:R-:W-:Y:S01]  /*1440*/  FMUL R97, R63, R44 ;  /* 0x0000002c3f617220 */ /* 0x000fe20000400000 */
[----:B------:R-:W-:Y:S01]  /*1450*/  IMAD.WIDE R62, R125, 0x2, R36 ;  /* 0x000000027d3e7825 */ /* 0x000fe200078e0224 */
[----:B------:R-:W2:Y:S03]  /*1460*/  @P2 LDG.E.EL.U16 R40, desc[UR6][R68.64+0xa2] ;  /* 0x0000a20644282981 */ /* 0x000ea6000c2e1500 */
[----:B------:R-:W-:Y:S01]  /*1470*/  FMUL R99, R67, R42 ;  /* 0x0000002a43637220 */ /* 0x000fe20000400000 */
[----:B------:R-:W-:Y:S01]  /*1480*/  ISETP.EQ.U32.AND P0, PT, R117, 0x1, !P0 ;  /* 0x000000017500780c */ /* 0x000fe20004702070 */
[----:B------:R-:W-:Y:S01]  /*1490*/  IMAD.WIDE R60, R93, 0x2, R60 ;  /* 0x000000025d3c7825 */ /* 0x000fe200078e023c */
[----:B------:R-:W2:Y:S01]  /*14a0*/  @P2 LDG.E.EL.U16 R29, desc[UR6][R70.64+0xa2] ;  /* 0x0000a206461d2981 */ /* 0x000ea2000c2e1500 */
[----:B------:R-:W-:-:S02]  /*14b0*/  PRMT R42, RZ, 0x7610, R42 ;  /* 0x00007610ff2a7816 */ /* 0x000fc4000000002a */
[----:B------:R-:W-:Y:S01]  /*14c0*/  FMUL R55, R58, R55 ;  /* 0x000000373a377220 */ /* 0x000fe20000400000 */
[----:B------:R-:W-:Y:S01]  /*14d0*/  LOP3.LUT R81, R53, 0xe, RZ, 0xc0, !PT ;  /* 0x0000000e35517812 */ /* 0x000fe200078ec0ff */
[----:B------:R-:W2:Y:S01]  /*14e0*/  LDG.E.EL.128 R36, desc[UR6][R38.64] ;  /* 0x0000000626247981 */ /* 0x000ea2000c2e1d00 */
[----:B------:R-:W-:Y:S01]  /*14f0*/  PRMT R41, RZ, 0x7610, R41 ;  /* 0x00007610ff297816 */ /* 0x000fe20000000029 */
[----:B------:R-:W-:Y:S01]  /*1500*/  ULDC.64 UR8, c[0x0][0x230] ;  /* 0x00008c0000087ab9 */ /* 0x000fe20000000a00 */
[----:B------:R-:W-:Y:S01]  /*1510*/  PRMT R64, RZ, 0x7610, R64 ;  /* 0x00007610ff407816 */ /* 0x000fe20000000040 */
[----:B------:R-:W2:Y:S01]  /*1520*/  @P2 LDG.E.EL.U16 R31, desc[UR6][R70.64+0xe2] ;  /* 0x0000e206461f2981 */ /* 0x000ea2000c2e1500 */
[----:B------:R-:W-:Y:S01]  /*1530*/  PRMT R72, RZ, 0x7610, R72 ;  /* 0x00007610ff487816 */ /* 0x000fe20000000048 */
[----:B------:R-:W-:Y:S02]  /*1540*/  ULDC.64 UR10, c[0x0][0x238] ;  /* 0x00008e00000a7ab9 */ /* 0x000fe40000000a00 */
[----:B------:R-:W2:Y:S01]  /*1550*/  @P2 LDG.E.EL.U16 R30, desc[UR6][R70.64+0xc2] ;  /* 0x0000c206461e2981 */ /* 0x000ea2000c2e1500 */
[----:B------:R-:W-:-:S02]  /*1560*/  IMAD R49, R49, 0x21, R100 ;  /* 0x0000002131317824 */ /* 0x000fc400078e0264 */
[----:B------:R-:W-:Y:S01]  /*1570*/  FMUL R98, R65, R46 ;  /* 0x0000002e41627220 */ /* 0x000fe20000400000 */
[----:B------:R-:W-:Y:S01]  /*1580*/  FMUL R92, R59, R92 ;  /* 0x0000005c3b5c7220 */ /* 0x000fe20000400000 */
[----:B------:R-:W2:Y:S01]  /*1590*/  @P2 LDG.E.EL.U16 R42, desc[UR6][R68.64+0xe2] ;  /* 0x0000e206442a2981 */ /* 0x000ea2000c2e1500 */
[----:B------:R-:W-:Y:S01]  /*15a0*/  FMUL R43, R58, R43 ;  /* 0x0000002b3a2b7220 */ /* 0x000fe20000400000 */
[----:B------:R-:W1:Y:S02]  /*15b0*/  LDC.64 R66, c[0x0][0x240] ;  /* 0x00009000ff427b82 */ /* 0x000e640000000a00 */
[----:B------:R-:W2:Y:S01]  /*15c0*/  @P2 LDG.E.EL.U16 R41, desc[UR6][R68.64+0xc2] ;  /* 0x0000c20644292981 */ /* 0x000ea2000c2e1500 */
[----:B------:R-:W-:-:S05]  /*15d0*/  LEA R54, R49, UR4, 0x2 ;  /* 0x0000000431367c11 */ /* 0x000fca000f8e10ff */
[----:B------:R-:W-:Y:S04]  /*15e0*/  LDS R45, [R54] ;  /* 0x00000000362d7984 */ /* 0x000fe80000000800 */
[----:B------:R-:W-:Y:S04]  /*15f0*/  LDS R46, [R54+0x840] ;  /* 0x00084000362e7984 */ /* 0x000fe80000000800 */
[----:B------:R-:W-:Y:S04]  /*1600*/  LDS R47, [R54+0x1080] ;  /* 0x00108000362f7984 */ /* 0x000fe80000000800 */
[----:B------:R-:W-:Y:S04]  /*1610*/  LDS R48, [R54+0x18c0] ;  /* 0x0018c00036307984 */ /* 0x000fe80000000800 */
[----:B------:R-:W-:Y:S04]  /*1620*/  LDS R49, [R54+0x2100] ;  /* 0x0021000036317984 */ /* 0x000fe80000000800 */
[----:B------:R-:W-:Y:S04]  /*1630*/  LDS R50, [R54+0x2940] ;  /* 0x0029400036327984 */ /* 0x000fe80000000800 */
[----:B------:R-:W-:Y:S04]  /*1640*/  LDS R51, [R54+0x3180] ;  /* 0x0031800036337984 */ /* 0x000fe80000000800 */
[----:B------:R0:W-:Y:S01]  /*1650*/  LDS R52, [R54+0x39c0] ;  /* 0x0039c00036347984 */ /* 0x0001e20000000800 */
[----:B------:R-:W-:Y:S01]  /*1660*/  LEA R59, R7, UR4, 0x2 ;  /* 0x00000004073b7c11 */ /* 0x000fe2000f8e10ff */
[----:B------:R-:W-:Y:S01]  /*1670*/  BAR.SYNC.DEFER_BLOCKING 0x0 ;  /* 0x0000000000007b1d */ /* 0x000fe20000010000 */
[----:B------:R-:W-:Y:S01]  /*1680*/  FMUL R96, R43, R96 ;  /* 0x000000602b607220 */ /* 0x000fe20000400000 */
[----:B------:R-:W-:-:S02]  /*1690*/  PRMT R43, RZ, 0x7610, R43 ;  /* 0x00007610ff2b7816 */ /* 0x000fc4000000002b */
[----:B------:R-:W-:Y:S02]  /*16a0*/  PRMT R44, RZ, 0x7610, R44 ;  /* 0x00007610ff2c7816 */ /* 0x000fe4000000002c */
[----:B------:R1:W-:Y:S02]  /*16b0*/  STS [R59], R58 ;  /* 0x0000003a3b007388 */ /* 0x0003e40000000800 */
[----:B------:R-:W-:Y:S01]  /*16c0*/  BAR.SYNC.DEFER_BLOCKING 0x0 ;  /* 0x0000000000007b1d */ /* 0x000fe20000010000 */
[----:B------:R-:W-:Y:S01]  /*16d0*/  PRMT R65, RZ, 0x7610, R65 ;  /* 0x00007610ff417816 */ /* 0x000fe20000000041 */
[----:B------:R-:W-:Y:S01]  /*16e0*/  FMUL R94, R55, R94 ;  /* 0x0000005e375e7220 */ /* 0x000fe20000400000 */
[----:B------:R-:W-:Y:S01]  /*16f0*/  PRMT R53, RZ, 0x7610, R53 ;  /* 0x00007610ff357816 */ /* 0x000fe20000000035 */
[----:B------:R-:W-:Y:S01]  /*1700*/  IMAD.WIDE.U32 R74, R81, 0x2, R74 ;  /* 0x00000002514a7825 */ /* 0x000fe200078e004a */
[----:B0-----:R-:W-:Y:S02]  /*1710*/  PRMT R54, RZ, 0x7610, R54 ;  /* 0x00007610ff367816 */ /* 0x001fe40000000036 */
[----:B------:R-:W-:-:S02]  /*1720*/  PRMT R55, RZ, 0x7610, R55 ;  /* 0x00007610ff377816 */ /* 0x000fc40000000037 */
[----:B------:R-:W-:Y:S02]  /*1730*/  PRMT R56, RZ, 0x7610, R56 ;  /* 0x00007610ff387816 */ /* 0x000fe40000000038 */
[----:B------:R-:W-:Y:S02]  /*1740*/  PRMT R57, RZ, 0x7610, R57 ;  /* 0x00007610ff397816 */ /* 0x000fe40000000039 */
[----:B-1----:R-:W-:Y:S02]  /*1750*/  PRMT R58, RZ, 0x7610, R58 ;  /* 0x00007610ff3a7816 */ /* 0x002fe4000000003a */
[----:B------:R-:W-:Y:S01]  /*1760*/  PRMT R59, RZ, 0x7610, R59 ;  /* 0x00007610ff3b7816 */ /* 0x000fe2000000003b */
[----:B------:R0:W2:Y:S04]  /*1770*/  @P0 LDG.E.EL.U16 R43, desc[UR6][R60.64] ;  /* 0x000000063c2b0981 */ /* 0x0000a8000c2e1500 */
[----:B------:R1:W2:Y:S01]  /*1780*/  @P0 LDG.E.EL.U16 R44, desc[UR6][R62.64] ;  /* 0x000000063e2c0981 */ /* 0x0002a2000c2e1500 */
[----:B------:R-:W-:-:S03]  /*1790*/  PRMT R73, RZ, 0x7610, R73 ;  /* 0x00007610ff497816 */ /* 0x000fc60000000049 */
[----:B------:R-:W2:Y:S01]  /*17a0*/  @P0 LDG.E.EL.U16 R64, desc[UR6][R70.64+0xa0] ;  /* 0x0000a00646400981 */ /* 0x000ea2000c2e1500 */
[----:B0-----:R-:W-:Y:S02]  /*17b0*/  PRMT R60, RZ, 0x7610, R60 ;  /* 0x00007610ff3c7816 */ /* 0x001fe4000000003c */
[----:B------:R-:W-:Y:S01]  /*17c0*/  PRMT R61, RZ, 0x7610, R61 ;  /* 0x00007610ff3d7816 */ /* 0x000fe2000000003d */
[----:B------:R-:W2:Y:S01]  /*17d0*/  @P0 LDG.E.EL.U16 R65, desc[UR6][R70.64+0xc0] ;  /* 0x0000c00646410981 */ /* 0x000ea2000c2e1500 */
[----:B-1----:R-:W-:Y:S02]  /*17e0*/  PRMT R62, RZ, 0x7610, R62 ;  /* 0x00007610ff3e7816 */ /* 0x002fe4000000003e */
[----:B------:R-:W-:Y:S01]  /*17f0*/  PRMT R63, RZ, 0x7610, R63 ;  /* 0x00007610ff3f7816 */ /* 0x000fe2000000003f */
[----:B------:R-:W2:Y:S01]  /*1800*/  @P0 LDG.E.EL.U16 R60, desc[UR6][R70.64+0x20] ;  /* 0x00002006463c0981 */ /* 0x000ea2000c2e1500 */
[----:B------:R-:W-:-:S03]  /*1810*/  PRMT R76, RZ, 0x7610, R76 ;  /* 0x00007610ff4c7816 */ /* 0x000fc6000000004c */
[----:B------:R-:W2:Y:S01]  /*1820*/  @P0 LDG.E.EL.U16 R61, desc[UR6][R70.64+0x40] ;  /* 0x00004006463d0981 */ /* 0x000ea2000c2e1500 */
[----:B------:R-:W-:-:S03]  /*1830*/  PRMT R77, RZ, 0x7610, R77 ;  /* 0x00007610ff4d7816 */ /* 0x000fc6000000004d */
[----:B------:R-:W2:Y:S01]  /*1840*/  @P0 LDG.E.EL.U16 R62, desc[UR6][R70.64+0x60] ;  /* 0x00006006463e0981 */ /* 0x000ea2000c2e1500 */
[----:B------:R-:W-:-:S03]  /*1850*/  PRMT R78, RZ, 0x7610, R78 ;  /* 0x00007610ff4e7816 */ /* 0x000fc6000000004e */
[----:B------:R-:W2:Y:S01]  /*1860*/  @P0 LDG.E.EL.U16 R63, desc[UR6][R70.64+0x80] ;  /* 0x00008006463f0981 */ /* 0x000ea2000c2e1500 */
[----:B------:R-:W-:-:S03]  /*1870*/  PRMT R79, RZ, 0x7610, R79 ;  /* 0x00007610ff4f7816 */ /* 0x000fc6000000004f */
[----:B------:R0:W2:Y:S04]  /*1880*/  @P0 LDG.E.EL.U16 R72, desc[UR6][R70.64+0xe0] ;  /* 0x0000e00646480981 */ /* 0x0000a8000c2e1500 */
[----:B------:R-:W2:Y:S04]  /*1890*/  @P2 LDG.E.EL.U16 R53, desc[UR6][R74.64+0x2] ;  /* 0x000002064a352981 */ /* 0x000ea8000c2e1500 */
[----:B------:R-:W3:Y:S01]  /*18a0*/  @P2 LDG.E.EL.U16 R54, desc[UR6][R74.64+0x22] ;  /* 0x000022064a362981 */ /* 0x000ee2000c2e1500 */
[----:B0-----:R-:W-:-:S03]  /*18b0*/  SHF.L.U32 R70, R101, 0x3, RZ ;  /* 0x0000000365467819 */ /* 0x001fc600000006ff */
[----:B------:R-:W3:Y:S04]  /*18c0*/  @P2 LDG.E.EL.U16 R55, desc[UR6][R74.64+0x42] ;  /* 0x000042064a372981 */ /* 0x000ee8000c2e1500 */
[----:B------:R-:W3:Y:S01]  /*18d0*/  @P2 LDG.E.EL.U16 R56, desc[UR6][R74.64+0x62] ;  /* 0x000062064a382981 */ /* 0x000ee2000c2e1500 */
[----:B------:R-:W-:-:S03]  /*18e0*/  LOP3.LUT R70, R70, 0x78, RZ, 0xc0, !PT ;  /* 0x0000007846467812 */ /* 0x000fc600078ec0ff */
[----:B------:R-:W3:Y:S04]  /*18f0*/  @P2 LDG.E.EL.U16 R57, desc[UR6][R74.64+0x82] ;  /* 0x000082064a392981 */ /* 0x000ee8000c2e1500 */
[----:B------:R-:W3:Y:S04]  /*1900*/  @P2 LDG.E.EL.U16 R58, desc[UR6][R74.64+0xa2] ;  /* 0x0000a2064a3a2981 */ /* 0x000ee8000c2e1500 */
[----:B------:R0:W3:Y:S01]  /*1910*/  @P2 LDG.E.EL.U16 R59, desc[UR6][R74.64+0xc2] ;  /* 0x0000c2064a3b2981 */ /* 0x0000e2000c2e1500 */
[----:B------:R-:W-:Y:S01]  /*1920*/  IMAD.WIDE.U32 R66, R81, 0x2, R66 ;  /* 0x0000000251427825 */ /* 0x000fe200078e0042 */
[----:B------:R-:W-:-:S02]  /*1930*/  PRMT R80, RZ, 0x7610, R80 ;  /* 0x00007610ff507816 */ /* 0x000fc40000000050 */
[----:B------:R-:W3:Y:S01]  /*1940*/  @P0 LDG.E.EL.U16 R73, desc[UR6][R68.64+0x20] ;  /* 0x0000200644490981 */ /* 0x000ee2000c2e1500 */
[----:B------:R-:W-:-:S03]  /*1950*/  PRMT R82, RZ, 0x7610, R82 ;  /* 0x00007610ff527816 */ /* 0x000fc60000000052 */
[----:B------:R-:W3:Y:S01]  /*1960*/  @P0 LDG.E.EL.U16 R76, desc[UR6][R68.64+0x80] ;  /* 0x00008006444c0981 */ /* 0x000ee2000c2e1500 */
[----:B0-----:R-:W-:Y:S02]  /*1970*/  PRMT R74, RZ, 0x7610, R74 ;  /* 0x00007610ff4a7816 */ /* 0x001fe4000000004a */
[----:B------:R-:W-:Y:S01]  /*1980*/  PRMT R75, RZ, 0x7610, R75 ;  /* 0x00007610ff4b7816 */ /* 0x000fe2000000004b */
[----:B------:R-:W3:Y:S01]  /*1990*/  @P0 LDG.E.EL.U16 R77, desc[UR6][R68.64+0xa0] ;  /* 0x0000a006444d0981 */ /* 0x000ee2000c2e1500 */
[----:B------:R-:W-:-:S03]  /*19a0*/  PRMT R81, RZ, 0x7610, R81 ;  /* 0x00007610ff517816 */ /* 0x000fc60000000051 */
[----:B------:R-:W3:Y:S01]  /*19b0*/  @P0 LDG.E.EL.U16 R74, desc[UR6][R68.64+0x40] ;  /* 0x00004006444a0981 */ /* 0x000ee2000c2e1500 */
[----:B------:R-:W-:-:S03]  /*19c0*/  PRMT R83, RZ, 0x7610, R83 ;  /* 0x00007610ff537816 */ /* 0x000fc60000000053 */
[----:B------:R-:W3:Y:S01]  /*19d0*/  @P0 LDG.E.EL.U16 R75, desc[UR6][R68.64+0x60] ;  /* 0x00006006444b0981 */ /* 0x000ee2000c2e1500 */
[----:B------:R-:W-:-:S03]  /*19e0*/  PRMT R84, RZ, 0x7610, R84 ;  /* 0x00007610ff547816 */ /* 0x000fc60000000054 */
[----:B------:R-:W4:Y:S01]  /*19f0*/  @P0 LDG.E.EL.U16 R78, desc[UR6][R68.64+0xc0] ;  /* 0x0000c006444e0981 */ /* 0x000f22000c2e1500 */
[----:B------:R-:W-:-:S03]  /*1a00*/  PRMT R85, RZ, 0x7610, R85 ;  /* 0x00007610ff557816 */ /* 0x000fc60000000055 */
[----:B------:R0:W4:Y:S01]  /*1a10*/  @P0 LDG.E.EL.U16 R79, desc[UR6][R68.64+0xe0] ;  /* 0x0000e006444f0981 */ /* 0x000122000c2e1500 */
[----:B------:R-:W-:Y:S02]  /*1a20*/  PRMT R86, RZ, 0x7610, R86 ;  /* 0x00007610ff567816 */ /* 0x000fe40000000056 */
[----:B------:R-:W-:Y:S01]  /*1a30*/  PRMT R87, RZ, 0x7610, R87 ;  /* 0x00007610ff577816 */ /* 0x000fe20000000057 */
[----:B------:R-:W4:Y:S01]  /*1a40*/  @P2 LDG.E.EL.U16 R80, desc[UR6][R66.64+0xe2] ;  /* 0x0000e20642502981 */ /* 0x000f22000c2e1500 */
[----:B------:R-:W-:Y:S02]  /*1a50*/  PRMT R88, RZ, 0x7610, R88 ;  /* 0x00007610ff587816 */ /* 0x000fe40000000058 */
[----:B------:R-:W-:Y:S01]  /*1a60*/  LEA R100, R100, UR4, 0x2 ;  /* 0x0000000464647c11 */ /* 0x000fe2000f8e10ff */
[----:B------:R-:W4:Y:S01]  /*1a70*/  @P0 LDG.E.EL.U16 R81, desc[UR6][R66.64] ;  /* 0x0000000642510981 */ /* 0x000f22000c2e1500 */
[----:B0-----:R-:W-:-:S03]  /*1a80*/  IMAD R68, R70, 0x21, R7 ;  /* 0x0000002146447824 */ /* 0x001fc600078e0207 */
[----:B------:R-:W5:Y:S01]  /*1a90*/  @P0 LDG.E.EL.U16 R82, desc[UR6][R66.64+0x20] ;  /* 0x0000200642520981 */ /* 0x000f62000c2e1500 */
[----:B------:R-:W-:Y:S01]  /*1aa0*/  FMUL R94, R5, R94 ;  /* 0x0000005e055e7220 */ /* 0x000fe20000400000 */
[----:B------:R-:W-:Y:S01]  /*1ab0*/  FMUL R95, R12, R95 ;  /* 0x0000005f0c5f7220 */ /* 0x000fe20000400000 */
[----:B------:R-:W-:Y:S01]  /*1ac0*/  LEA R103, R68, UR4, 0x2 ;  /* 0x0000000444677c11 */ /* 0x000fe2000f8e10ff */
[----:B------:R-:W-:Y:S01]  /*1ad0*/  FMUL R68, R2, R89 ;  /* 0x0000005902447220 */ /* 0x000fe20000400000 */
[----:B------:R-:W5:Y:S01]  /*1ae0*/  @P0 LDG.E.EL.U16 R83, desc[UR6][R66.64+0x40] ;  /* 0x0000400642530981 */ /* 0x000f62000c2e1500 */
[----:B------:R-:W-:Y:S01]  /*1af0*/  FMUL R92, R9, R92 ;  /* 0x0000005c095c7220 */ /* 0x000fe20000400000 */
[----:B------:R-:W-:Y:S01]  /*1b00*/  FMUL R96, R15, R96 ;  /* 0x000000600f607220 */ /* 0x000fe20000400000 */
[----:B------:R-:W-:Y:S01]  /*1b10*/  FMUL R97, R16, R97 ;  /* 0x0000006110617220 */ /* 0x000fe20000400000 */
[----:B------:R-:W5:Y:S01]  /*1b20*/  @P0 LDG.E.EL.U16 R84, desc[UR6][R66.64+0x60] ;  /* 0x0000600642540981 */ /* 0x000f62000c2e1500 */
[----:B------:R-:W-:Y:S01]  /*1b30*/  FMUL R98, R17, R98 ;  /* 0x0000006211627220 */ /* 0x000fe20000400000 */
[----:B------:R-:W-:Y:S01]  /*1b40*/  FMUL R99, R18, R99 ;  /* 0x0000006312637220 */ /* 0x000fe20000400000 */
[----:B------:R-:W0:Y:S01]  /*1b50*/  LDC.64 R70, c[0x0][0x230] ;  /* 0x00008c00ff467b82 */ /* 0x000e220000000a00 */
[----:B------:R-:W5:Y:S04]  /*1b60*/  @P0 LDG.E.EL.U16 R85, desc[UR6][R66.64+0x80] ;  /* 0x0000800642550981 */ /* 0x000f68000c2e1500 */
[----:B------:R-:W5:Y:S04]  /*1b70*/  @P0 LDG.E.EL.U16 R86, desc[UR6][R66.64+0xa0] ;  /* 0x0000a00642560981 */ /* 0x000f68000c2e1500 */
[----:B------:R-:W5:Y:S04]  /*1b80*/  @P0 LDG.E.EL.U16 R87, desc[UR6][R66.64+0xc0] ;  /* 0x0000c00642570981 */ /* 0x000f68000c2e1500 */
[----:B------:R1:W5:Y:S04]  /*1b90*/  @P0 LDG.E.EL.U16 R88, desc[UR6][R66.64+0xe0] ;  /* 0x0000e00642580981 */ /* 0x000368000c2e1500 */
[----:B------:R1:W0:Y:S01]  /*1ba0*/  LDS R89, [R100] ;  /* 0x0000000064597984 */ /* 0x0002220000000800 */
[----:B------:R-:W-:Y:S01]  /*1bb0*/  BAR.SYNC.DEFER_BLOCKING 0x0 ;  /* 0x0000000000007b1d */ /* 0x000fe20000010000 */
[----:B-1----:R-:W-:-:S04]  /*1bc0*/  SHF.R.U32.HI R100, RZ, 0x5, R101 ;  /* 0x00000005ff647819 */ /* 0x002fc80000011665 */
[----:B------:R-:W-:Y:S01]  /*1bd0*/  SGXT.U32 R100, R100, 0x4 ;  /* 0x000000046464781a */ /* 0x000fe20000000000 */
[----:B------:R-:W-:Y:S04]  /*1be0*/  STS [R103], R68 ;  /* 0x0000004467007388 */ /* 0x000fe80000000800 */
[----:B------:R-:W-:Y:S04]  /*1bf0*/  STS [R103+0x84], R94 ;  /* 0x0000845e67007388 */ /* 0x000fe80000000800 */
[----:B------:R1:W-:Y:S04]  /*1c00*/  STS [R103+0x108], R95 ;  /* 0x0001085f67007388 */ /* 0x0003e80000000800 */
[----:B------:R0:W-:Y:S04]  /*1c10*/  STS [R103+0x18c], R92 ;  /* 0x00018c5c67007388 */ /* 0x0001e80000000800 */
[----:B------:R0:W-:Y:S04]  /*1c20*/  STS [R103+0x210], R96 ;  /* 0x0002106067007388 */ /* 0x0001e80000000800 */
[----:B------:R0:W-:Y:S04]  /*1c30*/  STS [R103+0x294], R97 ;  /* 0x0002946167007388 */ /* 0x0001e80000000800 */
[----:B------:R0:W-:Y:S04]  /*1c40*/  STS [R103+0x318], R98 ;  /* 0x0003186267007388 */ /* 0x0001e80000000800 */
[----:B------:R0:W-:Y:S01]  /*1c50*/  STS [R103+0x39c], R99 ;  /* 0x00039c6367007388 */ /* 0x0001e20000000800 */
[----:B-1----:R-:W-:Y:S01]  /*1c60*/  LOP3.LUT R95, R101, 0x1f, RZ, 0xc0, !PT ;  /* 0x0000001f655f7812 */ /* 0x002fe200078ec0ff */
[----:B------:R-:W-:-:S02]  /*1c70*/  IMAD.SHL.U32 R68, R93, 0x2, RZ ;  /* 0x000000025d447824 */ /* 0x000fc400078e00ff */
[----:B------:R-:W-:Y:S02]  /*1c80*/  IMAD.SHL.U32 R66, R125, 0x2, RZ ;  /* 0x000000027d427824 */ /* 0x000fe400078e00ff */
[----:B------:R-:W-:Y:S01]  /*1c90*/  IMAD R105, R100, 0x21, R95 ;  /* 0x0000002164697824 */ /* 0x000fe200078e025f */
[----:B------:R-:W-:Y:S02]  /*1ca0*/  IADD3 R68, P3, R68, UR8, RZ ;  /* 0x0000000844447c10 */ /* 0x000fe4000ff7e0ff */
[----:B------:R-:W-:Y:S02]  /*1cb0*/  IADD3 R66, P4, R66, UR10, RZ ;  /* 0x0000000a42427c10 */ /* 0x000fe4000ff9e0ff */
[----:B------:R-:W-:Y:S01]  /*1cc0*/  LEA R114, R105, UR4, 0x2 ;  /* 0x0000000469727c11 */ /* 0x000fe2000f8e10ff */
[----:B------:R-:W-:Y:S01]  /*1cd0*/  BAR.SYNC.DEFER_BLOCKING 0x0 ;  /* 0x0000000000007b1d */ /* 0x000fe20000010000 */
[----:B0-----:R-:W-:Y:S01]  /*1ce0*/  IMAD.WIDE R70, R93, 0x2, R70 ;  /* 0x000000025d467825 */ /* 0x001fe200078e0246 */
[----:B------:R-:W-:-:S02]  /*1cf0*/  IADD3.X R69, R91, UR9, RZ, P3, !PT ;  /* 0x000000095b457c10 */ /* 0x000fc40009ffe4ff */
[----:B------:R-:W-:Y:S02]  /*1d00*/  IADD3.X R67, R90, UR11, RZ, P4, !PT ;  /* 0x0000000b5a437c10 */ /* 0x000fe4000a7fe4ff */
[----:B------:R-:W-:Y:S02]  /*1d10*/  PRMT R90, RZ, 0x7610, R90 ;  /* 0x00007610ff5a7816 */ /* 0x000fe4000000005a */
[----:B------:R-:W-:Y:S02]  /*1d20*/  PRMT R91, RZ, 0x7610, R91 ;  /* 0x00007610ff5b7816 */ /* 0x000fe4000000005b */
[----:B------:R-:W-:Y:S02]  /*1d30*/  PRMT R92, RZ, 0x7610, R92 ;  /* 0x00007610ff5c7816 */ /* 0x000fe4000000005c */
[----:B------:R-:W-:Y:S02]  /*1d40*/  PRMT R93, RZ, 0x7610, R93 ;  /* 0x00007610ff5d7816 */ /* 0x000fe4000000005d */
[----:B------:R-:W-:-:S02]  /*1d50*/  PRMT R94, RZ, 0x7610, R94 ;  /* 0x00007610ff5e7816 */ /* 0x000fc4000000005e */
[----:B------:R-:W-:Y:S02]  /*1d60*/  PRMT R96, RZ, 0x7610, R96 ;  /* 0x00007610ff607816 */ /* 0x000fe40000000060 */
[----:B------:R-:W-:Y:S02]  /*1d70*/  PRMT R97, RZ, 0x7610, R97 ;  /* 0x00007610ff617816 */ /* 0x000fe40000000061 */
[----:B------:R-:W-:Y:S02]  /*1d80*/  PRMT R98, RZ, 0x7610, R98 ;  /* 0x00007610ff627816 */ /* 0x000fe40000000062 */
[----:B------:R-:W-:Y:S01]  /*1d90*/  PRMT R99, RZ, 0x7610, R99 ;  /* 0x00007610ff637816 */ /* 0x000fe20000000063 */
[----:B------:R-:W-:Y:S01]  /*1da0*/  LDS R106, [R114+0x2100] ;  /* 0x00210000726a7984 */ /* 0x000fe20000000800 */
[----:B------:R-:W-:Y:S02]  /*1db0*/  PRMT R100, RZ, 0x7610, R100 ;  /* 0x00007610ff647816 */ /* 0x000fe40000000064 */
[----:B------:R-:W-:Y:S01]  /*1dc0*/  PRMT R101, RZ, 0x7610, R101 ;  /* 0x00007610ff657816 */ /* 0x000fe20000000065 */
[----:B------:R-:W-:Y:S01]  /*1dd0*/  LDS R105, [R114+0x2940] ;  /* 0x0029400072697984 */ /* 0x000fe20000000800 */
[----:B------:R-:W-:-:S02]  /*1de0*/  PRMT R102, RZ, 0x7610, R102 ;  /* 0x00007610ff667816 */ /* 0x000fc40000000066 */
[----:B------:R-:W-:Y:S01]  /*1df0*/  PRMT R103, RZ, 0x7610, R103 ;  /* 0x00007610ff677816 */ /* 0x000fe20000000067 */
[----:B------:R-:W-:Y:S01]  /*1e00*/  LDS R108, [R114+0x1080] ;  /* 0x00108000726c7984 */ /* 0x000fe20000000800 */
[----:B------:R-:W-:Y:S02]  /*1e10*/  PRMT R113, RZ, 0x7610, R113 ;  /* 0x00007610ff717816 */ /* 0x000fe40000000071 */
[----:B------:R-:W-:Y:S01]  /*1e20*/  PRMT R115, RZ, 0x7610, R115 ;  /* 0x00007610ff737816 */ /* 0x000fe20000000073 */
[----:B------:R-:W-:Y:S04]  /*1e30*/  LDS R107, [R114+0x18c0] ;  /* 0x0018c000726b7984 */ /* 0x000fe80000000800 */
[----:B------:R-:W-:Y:S04]  /*1e40*/  LDS R110, [R114+0x3180] ;  /* 0x00318000726e7984 */ /* 0x000fe80000000800 */
[----:B------:R-:W-:Y:S04]  /*1e50*/  LDS R112, [R114] ;  /* 0x0000000072707984 */ /* 0x000fe80000000800 */
[----:B------:R-:W0:Y:S04]  /*1e60*/  LDS R109, [R114+0x840] ;  /* 0x00084000726d7984 */ /* 0x000e280000000800 */
[----:B------:R1:W0:Y:S04]  /*1e70*/  LDS R111, [R114+0x39c0] ;  /* 0x0039c000726f7984 */ /* 0x0002280000000800 */
[----:B------:R-:W5:Y:S01]  /*1e80*/  @P2 LDG.E.EL.U16 R90, desc[UR6][R68.64+0x2] ;  /* 0x00000206445a2981 */ /* 0x000f62000c2e1500 */
[----:B-1----:R-:W-:-:S03]  /*1e90*/  PRMT R114, RZ, 0x7610, R114 ;  /* 0x00007610ff727816 */ /* 0x002fc60000000072 */
[----:B------:R-:W5:Y:S04]  /*1ea0*/  @P2 LDG.E.EL.U16 R91, desc[UR6][R66.64+0x2] ;  /* 0x00000206425b2981 */ /* 0x000f68000c2e1500 */
        /* <DEDUP_REMOVED lines=13> */
[----:B------:R-:W5:Y:S01]  /*1f80*/  @P2 LDG.E.EL.U16 R115, desc[UR6][R66.64+0xe2] ;  /* 0x0000e20642732981 */ /* 0x000f62000c2e1500 */
[----:B------:R-:W1:Y:S01]  /*1f90*/  MUFU.RSQ R104, R104 ;  /* 0x0000006800687308 */ /* 0x000e620000001400 */
[----:B------:R-:W-:Y:S01]  /*1fa0*/  LEA R121, R7, UR4, 0x2 ;  /* 0x0000000407797c11 */ /* 0x000fe2000f8e10ff */
[----:B------:R-:W-:Y:S01]  /*1fb0*/  BAR.SYNC.DEFER_BLOCKING 0x0 ;  /* 0x0000000000007b1d */ /* 0x000fe20000010000 */
[----:B------:R-:W-:-:S05]  /*1fc0*/  PRMT R116, RZ, 0x7610, R116 ;  /* 0x00007610ff747816 */ /* 0x000fca0000000074 */
[----:B-1----:R1:W-:Y:S02]  /*1fd0*/  STS [R121], R104 ;  /* 0x0000006879007388 */ /* 0x0023e40000000800 */
[----:B------:R-:W-:Y:S01]  /*1fe0*/  BAR.SYNC.DEFER_BLOCKING 0x0 ;  /* 0x0000000000007b1d */ /* 0x000fe20000010000 */
[----:B------:R-:W-:Y:S02]  /*1ff0*/  ISETP.NE.U32.AND P3, PT, R117, 0x1, PT ;  /* 0x000000017500780c */ /* 0x000fe40003f65070 */
[----:B------:R-:W-:Y:S02]  /*2000*/  PRMT R117, RZ, 0x7610, R117 ;  /* 0x00007610ff757816 */ /* 0x000fe40000000075 */
[----:B------:R-:W-:Y:S02]  /*2010*/  PRMT R118, RZ, 0x7610, R118 ;  /* 0x00007610ff767816 */ /* 0x000fe40000000076 */
[----:B------:R-:W-:Y:S02]  /*2020*/  PRMT R119, RZ, 0x7610, R119 ;  /* 0x00007610ff777816 */ /* 0x000fe40000000077 */
[----:B------:R-:W-:-:S02]  /*2030*/  PRMT R120, RZ, 0x7610, R120 ;  /* 0x00007610ff787816 */ /* 0x000fc40000000078 */
[----:B-1----:R-:W-:Y:S02]  /*2040*/  PRMT R121, RZ, 0x7610, R121 ;  /* 0x00007610ff797816 */ /* 0x002fe40000000079 */
[----:B------:R-:W-:Y:S02]  /*2050*/  PRMT R122, RZ, 0x7610, R122 ;  /* 0x00007610ff7a7816 */ /* 0x000fe4000000007a */
[----:B------:R-:W-:Y:S01]  /*2060*/  PRMT R123, RZ, 0x7610, R123 ;  /* 0x00007610ff7b7816 */ /* 0x000fe2000000007b */
[----:B------:R1:W5:Y:S01]  /*2070*/  @P0 LDG.E.EL.U16 R116, desc[UR6][R70.64] ;  /* 0x0000000646740981 */ /* 0x000362000c2e1500 */
[----:B--2---:R-:W-:-:S03]  /*2080*/  SEL R32, R32, RZ, !P1 ;  /* 0x000000ff20207207 */ /* 0x004fc60004800000 */
[----:B------:R-:W2:Y:S04]  /*2090*/  @P0 LDG.E.EL.U16 R117, desc[UR6][R68.64+0x20] ;  /* 0x0000200644750981 */ /* 0x000ea8000c2e1500 */
[----:B------:R-:W2:Y:S01]  /*20a0*/  @P0 LDG.E.EL.U16 R118, desc[UR6][R68.64+0x40] ;  /* 0x0000400644760981 */ /* 0x000ea2000c2e1500 */
[----:B-1----:R-:W1:Y:S03]  /*20b0*/  LDC.64 R70, c[0x0][0x238] ;  /* 0x00008e00ff467b82 */ /* 0x002e660000000a00 */
[----:B------:R-:W2:Y:S04]  /*20c0*/  @P0 LDG.E.EL.U16 R119, desc[UR6][R68.64+0x60] ;  /* 0x0000600644770981 */ /* 0x000ea8000c2e1500 */
[----:B------:R-:W2:Y:S04]  /*20d0*/  @P0 LDG.E.EL.U16 R120, desc[UR6][R68.64+0x80] ;  /* 0x0000800644780981 */ /* 0x000ea8000c2e1500 */
[----:B------:R-:W2:Y:S04]  /*20e0*/  @P0 LDG.E.EL.U16 R121, desc[UR6][R68.64+0xa0] ;  /* 0x0000a00644790981 */ /* 0x000ea8000c2e1500 */
[----:B------:R-:W2:Y:S04]  /*20f0*/  @P0 LDG.E.EL.U16 R122, desc[UR6][R68.64+0xc0] ;  /* 0x0000c006447a0981 */ /* 0x000ea8000c2e1500 */
[----:B------:R0:W2:Y:S01]  /*2100*/  @P0 LDG.E.EL.U16 R123, desc[UR6][R68.64+0xe0] ;  /* 0x0000e006447b0981 */ /* 0x0000a2000c2e1500 */
[----:B------:R-:W-:Y:S01]  /*2110*/  PRMT R124, RZ, 0x7610, R124 ;  /* 0x00007610ff7c7816 */ /* 0x000fe2000000007c */
[C---:B0-----:R-:W-:Y:S01]  /*2120*/  IMAD.U32 R69, R32.reuse, 0x10000, RZ ;  /* 0x0001000020457824 */ /* 0x041fe200078e00ff */
[----:B------:R-:W-:-:S03]  /*2130*/  PRMT R32, R32, 0x7632, R32 ;  /* 0x0000763220207816 */ /* 0x000fc60000000020 */
[----:B------:R-:W-:Y:S01]  /*2140*/  FADD R69, R6, R69 ;  /* 0x0000004506457221 */ /* 0x000fe20000000000 */
[----:B------:R-:W-:Y:S01]  /*2150*/  SEL R6, R33, RZ, !P1 ;  /* 0x000000ff21067207 */ /* 0x000fe20004800000 */
[----:B------:R-:W-:Y:S01]  /*2160*/  IMAD.U32 R32, R32, 0x10000, RZ ;  /* 0x0001000020207824 */ /* 0x000fe200078e00ff */
[----:B---3--:R-:W-:Y:S01]  /*2170*/  SEL R22, R22, RZ, P2 ;  /* 0x000000ff16167207 */ /* 0x008fe20001000000 */
[----:B-1----:R-:W-:-:S04]  /*2180*/  IMAD.WIDE R70, R125, 0x2, R70 ;  /* 0x000000027d467825 */ /* 0x002fc800078e0246 */
[----:B------:R-:W-:Y:S01]  /*2190*/  FADD R13, R13, R32 ;  /* 0x000000200d0d7221 */ /* 0x000fe20000000000 */
[----:B------:R-:W-:Y:S02]  /*21a0*/  SHF.L.U32 R32, R6, 0x10, RZ ;  /* 0x0000001006207819 */ /* 0x000fe400000006ff */
[----:B----4-:R-:W-:Y:S01]  /*21b0*/  SEL R26, R26, RZ, P2 ;  /* 0x000000ff1a1a7207 */ /* 0x010fe20001000000 */
[----:B------:R0:W3:Y:S01]  /*21c0*/  @P0 LDG.E.EL.U16 R124, desc[UR6][R70.64] ;  /* 0x00000006467c0981 */ /* 0x0000e2000c2e1500 */
[----:B------:R-:W-:Y:S02]  /*21d0*/  SEL R35, R35, RZ, !P1 ;  /* 0x000000ff23237207 */ /* 0x000fe40004800000 */
[----:B-----5:R-:W-:Y:S02]  /*21e0*/  SEL R20, R20, RZ, P2 ;  /* 0x000000ff14147207 */ /* 0x020fe40001000000 */
[----:B------:R-:W-:Y:S02]  /*21f0*/  SEL R19, R19, RZ, P2 ;  /* 0x000000ff13137207 */ /* 0x000fe40001000000 */
[----:B------:R-:W-:-:S02]  /*2200*/  SEL R23, R23, RZ, P2 ;  /* 0x000000ff17177207 */ /* 0x000fc40001000000 */
[----:B------:R-:W-:Y:S02]  /*2210*/  SEL R21, R21, RZ, P2 ;  /* 0x000000ff15157207 */ /* 0x000fe40001000000 */
[----:B------:R-:W-:Y:S02]  /*2220*/  SEL R25, R25, RZ, P2 ;  /* 0x000000ff19197207 */ /* 0x000fe40001000000 */
[----:B------:R-:W-:Y:S02]  /*2230*/  SEL R27, R27, RZ, P2 ;  /* 0x000000ff1b1b7207 */ /* 0x000fe40001000000 */
[----:B------:R-:W-:Y:S02]  /*2240*/  SEL R28, R28, RZ, P2 ;  /* 0x000000ff1c1c7207 */ /* 0x000fe40001000000 */
[----:B------:R-:W-:Y:S01]  /*2250*/  SEL R34, R34, RZ, !P1 ;  /* 0x000000ff22227207 */ /* 0x000fe20004800000 */
[----:B0-----:R-:W-:Y:S02]  /*2260*/  IMAD.U32 R70, R22, 0x10000, RZ ;  /* 0x0001000016467824 */ /* 0x001fe400078e00ff */
[----:B------:R-:W-:Y:S01]  /*2270*/  FADD R33, R3, R32 ;  /* 0x0000002003217221 */ /* 0x000fe20000000000 */
[----:B------:R-:W-:Y:S01]  /*2280*/  SEL R125, R24, RZ, P2 ;  /* 0x000000ff187d7207 */ /* 0x000fe20001000000 */
[----:B------:R-:W-:Y:S01]  /*2290*/  IMAD.U32 R22, R26, 0x10000, RZ ;  /* 0x000100001a167824 */ /* 0x000fe200078e00ff */
[----:B------:R-:W-:Y:S01]  /*22a0*/  SHF.L.U32 R19, R19, 0x10, RZ ;  /* 0x0000001013137819 */ /* 0x000fe200000006ff */
[----:B------:R-:W-:Y:S01]  /*22b0*/  IMAD.U32 R3, R35, 0x10000, RZ ;  /* 0x0001000023037824 */ /* 0x000fe200078e00ff */
[----:B------:R-:W-:Y:S01]  /*22c0*/  SHF.L.U32 R25, R25, 0x10, RZ ;  /* 0x0000001019197819 */ /* 0x000fe200000006ff */
[----:B------:R-:W-:Y:S01]  /*22d0*/  IMAD.U32 R24, R20, 0x10000, RZ ;  /* 0x0001000014187824 */ /* 0x000fe200078e00ff */
[----:B------:R-:W-:Y:S01]  /*22e0*/  SHF.L.U32 R26, R28, 0x10, RZ ;  /* 0x000000101c1a7819 */ /* 0x000fe200000006ff */
[----:B------:R-:W-:-:S02]  /*22f0*/  IMAD.U32 R20, R23, 0x10000, RZ ;  /* 0x0001000017147824 */ /* 0x000fc400078e00ff */
[----:B------:R-:W-:Y:S02]  /*2300*/  IMAD.U32 R21, R21, 0x10000, RZ ;  /* 0x0001000015157824 */ /* 0x000fe400078e00ff */
[----:B------:R-:W-:Y:S02]  /*2310*/  IMAD.U32 R27, R27, 0x10000, RZ ;  /* 0x000100001b1b7824 */ /* 0x000fe400078e00ff */
[C---:B------:R-:W-:Y:S01]  /*2320*/  IMAD.U32 R32, R34.reuse, 0x10000, RZ ;  /* 0x0001000022207824 */ /* 0x040fe200078e00ff */
[----:B------:R-:W-:Y:S01]  /*2330*/  PRMT R34, R34, 0x7632, R34 ;  /* 0x0000763222227816 */ /* 0x000fe20000000022 */
[----:B------:R-:W-:Y:S01]  /*2340*/  FADD R3, R8, R3 ;  /* 0x0000000308037221 */ /* 0x000fe20000000000 */
[----:B------:R-:W-:Y:S01]  /*2350*/  FADD R20, R19, R20 ;  /* 0x0000001413147221 */ /* 0x000fe20000000000 */
[----:B------:R-:W-:Y:S01]  /*2360*/  FADD R22, R21, R22 ;  /* 0x0000001615167221 */ /* 0x000fe20000000000 */
[----:B------:R-:W-:Y:S01]  /*2370*/  FADD R70, R70, R27 ;  /* 0x0000001b46467221 */ /* 0x000fe20000000000 */
[----:B------:R-:W-:Y:S01]  /*2380*/  FADD R26, R25, R26 ;  /* 0x0000001a191a7221 */ /* 0x000fe20000000000 */
[----:B------:R-:W-:Y:S01]  /*2390*/  PRMT R68, RZ, 0x7610, R68 ;  /* 0x00007610ff447816 */ /* 0x000fe20000000044 */
[----:B------:R-:W-:Y:S01]  /*23a0*/  IMAD.U32 R71, R34, 0x10000, RZ ;  /* 0x0001000022477824 */ /* 0x000fe200078e00ff */
[----:B------:R-:W-:-:S02]  /*23b0*/  PRMT R25, RZ, 0x7610, R25 ;  /* 0x00007610ff197816 */ /* 0x000fc40000000019 */
[----:B------:R-:W-:Y:S02]  /*23c0*/  PRMT R28, RZ, 0x7610, R28 ;  /* 0x00007610ff1c7816 */ /* 0x000fe4000000001c */
[----:B------:R-:W-:Y:S02]  /*23d0*/  PRMT R27, RZ, 0x7610, R27 ;  /* 0x00007610ff1b7816 */ /* 0x000fe4000000001b */
[----:B------:R-:W-:Y:S02]  /*23e0*/  PRMT R19, RZ, 0x7610, R19 ;  /* 0x00007610ff137816 */ /* 0x000fe40000000013 */
[----:B------:R-:W-:Y:S02]  /*23f0*/  PRMT R23, RZ, 0x7610, R23 ;  /* 0x00007610ff177816 */ /* 0x000fe40000000017 */
[----:B------:R-:W-:Y:S01]  /*2400*/  PRMT R21, RZ, 0x7610, R21 ;  /* 0x00007610ff157816 */ /* 0x000fe20000000015 */
[----:B------:R-:W-:Y:S01]  /*2410*/  FMUL R34, R104, R3 ;  /* 0x0000000368227220 */ /* 0x000fe20000400000 */
[----:B------:R-:W-:Y:S01]  /*2420*/  PRMT R6, R6, 0x7632, R6 ;  /* 0x0000763206067816 */ /* 0x000fe20000000006 */
[----:B------:R-:W0:Y:S01]  /*2430*/  S2R R3, SR_TID.X ;  /* 0x0000000000037919 */ /* 0x000e220000002100 */
[----:B------:R-:W-:-:S02]  /*2440*/  SHF.L.U32 R125, R125, 0x10, RZ ;  /* 0x000000107d7d7819 */ /* 0x000fc400000006ff */
[----:B------:R-:W-:Y:S01]  /*2450*/  PRMT R35, R35, 0x7632, R35 ;  /* 0x0000763223237816 */ /* 0x000fe20000000023 */
[----:B------:R-:W4:Y:S04]  /*2460*/  @P0 LDG.E.EL.U16 R68, desc[UR6][R66.64+0x20] ;  /* 0x0000200642440981 */ /* 0x000f28000c2e1500 */
[----:B------:R-:W5:Y:S01]  /*2470*/  @P0 LDG.E.EL.U16 R25, desc[UR6][R66.64+0x40] ;  /* 0x0000400642190981 */ /* 0x000f62000c2e1500 */
[----:B------:R-:W-:-:S03]  /*2480*/  FADD R24, R24, R125 ;  /* 0x0000007d18187221 */ /* 0x000fc60000000000 */
[----:B------:R-:W2:Y:S04]  /*2490*/  @P0 LDG.E.EL.U16 R28, desc[UR6][R66.64+0x60] ;  /* 0x00006006421c0981 */ /* 0x000ea8000c2e1500 */
[----:B------:R-:W2:Y:S04]  /*24a0*/  @P0 LDG.E.EL.U16 R27, desc[UR6][R66.64+0x80] ;  /* 0x00008006421b0981 */ /* 0x000ea8000c2e1500 */
[----:B------:R-:W2:Y:S04]  /*24b0*/  @P0 LDG.E.EL.U16 R19, desc[UR6][R66.64+0xa0] ;  /* 0x0000a00642130981 */ /* 0x000ea8000c2e1500 */
[----:B------:R-:W2:Y:S04]  /*24c0*/  @P0 LDG.E.EL.U16 R23, desc[UR6][R66.64+0xc0] ;  /* 0x0000c00642170981 */ /* 0x000ea8000c2e1500 */
[----:B------:R1:W2:Y:S01]  /*24d0*/  @P0 LDG.E.EL.U16 R21, desc[UR6][R66.64+0xe0] ;  /* 0x0000e00642150981 */ /* 0x0002a2000c2e1500 */
[----:B------:R-:W-:Y:S01]  /*24e0*/  FADD R11, R11, R32 ;  /* 0x000000200b0b7221 */ /* 0x000fe20000000000 */
[----:B------:R-:W-:Y:S01]  /*24f0*/  IMAD.U32 R125, R35, 0x10000, RZ ;  /* 0x00010000237d7824 */ /* 0x000fe200078e00ff */
[----:B------:R-:W-:Y:S01]  /*2500*/  SEL R40, R40, RZ, P2 ;  /* 0x000000ff28287207 */ /* 0x000fe20001000000 */
[----:B------:R-:W-:Y:S01]  /*2510*/  IMAD.U32 R8, R36, 0x10000, RZ ;  /* 0x0001000024087824 */ /* 0x000fe200078e00ff */
[----:B------:R-:W-:-:S02]  /*2520*/  SEL R29, R29, RZ, P2 ;  /* 0x000000ff1d1d7207 */ /* 0x000fc40001000000 */
[----:B-1----:R-:W-:Y:S01]  /*2530*/  SHF.L.U32 R67, R6, 0x10, RZ ;  /* 0x0000001006437819 */ /* 0x002fe200000006ff */
[----:B------:R-:W-:-:S04]  /*2540*/  FMUL R69, R104, R69 ;  /* 0x0000004568457220 */ /* 0x000fc80000400000 */
[----:B------:R-:W-:Y:S01]  /*2550*/  FADD R35, R14, R67 ;  /* 0x000000430e237221 */ /* 0x000fe20000000000 */
[----:B------:R-:W-:Y:S01]  /*2560*/  FADD R67, R10, R71 ;  /* 0x000000470a437221 */ /* 0x000fe20000000000 */
[----:B------:R-:W-:Y:S01]  /*2570*/  FADD R71, R4, R125 ;  /* 0x0000007d04477221 */ /* 0x000fe20000000000 */
[----:B------:R-:W-:Y:S01]  /*2580*/  FMUL R14, R104, R11 ;  /* 0x0000000b680e7220 */ /* 0x000fe20000400000 */
[----:B------:R-:W-:Y:S01]  /*2590*/  SHF.L.U32 R4, R29, 0x10, RZ ;  /* 0x000000101d047819 */ /* 0x000fe200000006ff */
[----:B------:R-:W-:Y:S02]  /*25a0*/  IMAD.U32 R11, R40, 0x10000, RZ ;  /* 0x00010000280b7824 */ /* 0x000fe400078e00ff */
[----:B------:R-:W-:Y:S01]  /*25b0*/  FADD R10, RZ, R8 ;  /* 0x00000008ff0a7221 */ /* 0x000fe20000000000 */
[----:B------:R-:W-:Y:S01]  /*25c0*/  SEL R31, R31, RZ, P2 ;  /* 0x000000ff1f1f7207 */ /* 0x000fe20001000000 */
[----:B------:R-:W-:Y:S01]  /*25d0*/  FADD R4, R4, R11 ;  /* 0x0000000b04047221 */ /* 0x000fe20000000000 */
[----:B------:R-:W-:Y:S01]  /*25e0*/  SEL R42, R42, RZ, P2 ;  /* 0x000000ff2a2a7207 */ /* 0x000fe20001000000 */
[----:B------:R-:W-:Y:S01]  /*25f0*/  FMUL R29, R69, R10 ;  /* 0x0000000a451d7220 */ /* 0x000fe20000400000 */
[----:B------:R-:W-:Y:S01]  /*2600*/  SEL R30, R30, RZ, P2 ;  /* 0x000000ff1e1e7207 */ /* 0x000fe20001000000 */
[----:B------:R-:W1:Y:S01]  /*2610*/  LDC.64 R10, c[0x0][0x258] ;  /* 0x00009600ff0a7b82 */ /* 0x000e620000000a00 */
[----:B------:R-:W-:Y:S01]  /*2620*/  PRMT R36, R36, 0x7632, R36 ;  /* 0x0000763224247816 */ /* 0x000fe20000000024 */
[----:B------:R-:W-:Y:S01]  /*2630*/  IMAD.U32 R31, R31, 0x10000, RZ ;  /* 0x000100001f1f7824 */ /* 0x000fe200078e00ff */
[----:B------:R-:W-:Y:S01]  /*2640*/  SHF.L.U32 R42, R42, 0x10, RZ ;  /* 0x000000102a2a7819 */ /* 0x000fe200000006ff */
[----:B------:R-:W-:-:S02]  /*2650*/  IMAD.U32 R6, R30, 0x10000, RZ ;  /* 0x000100001e067824 */ /* 0x000fc400078e00ff */
[----:B------:R-:W-:Y:S02]  /*2660*/  IMAD.U32 R36, R36, 0x10000, RZ ;  /* 0x0001000024247824 */ /* 0x000fe400078e00ff */
[----:B------:R-:W-:Y:S01]  /*2670*/  IMAD.U32 R30, R37, 0x10000, RZ ;  /* 0x00010000251e7824 */ /* 0x000fe200078e00ff */
[----:B------:R-:W-:Y:S01]  /*2680*/  SEL R41, R41, RZ, P2 ;  /* 0x000000ff29297207 */ /* 0x000fe20001000000 */
[----:B------:R-:W-:Y:S01]  /*2690*/  FADD R8, R31, R42 ;  /* 0x0000002a1f087221 */ /* 0x000fe20000000000 */
[C---:B------:R-:W-:Y:S01]  /*26a0*/  FMUL R32, R104.reuse, R13 ;  /* 0x0000000d68207220 */ /* 0x040fe20000400000 */
[----:B------:R-:W-:Y:S01]  /*26b0*/  FADD R31, RZ, R36 ;  /* 0x00000024ff1f7221 */ /* 0x000fe20000000000 */
[----:B------:R-:W-:Y:S01]  /*26c0*/  PRMT R37, R37, 0x7632, R37 ;  /* 0x0000763225257816 */ /* 0x000fe20000000025 */
[----:B------:R-:W-:Y:S01]  /*26d0*/  FMUL R33, R104, R33 ;  /* 0x0000002168217220 */ /* 0x000fe20000400000 */
[----:B------:R-:W-:Y:S01]  /*26e0*/  FADD R30, RZ, R30 ;  /* 0x0000001eff1e7221 */ /* 0x000fe20000000000 */
[----:B------:R-:W-:Y:S01]  /*26f0*/  SHF.L.U32 R41, R41, 0x10, RZ ;  /* 0x0000001029297819 */ /* 0x000fe200000006ff */
[----:B------:R-:W-:Y:S01]  /*2700*/  FMUL R32, R32, R31 ;  /* 0x0000001f20207220 */ /* 0x000fe20000400000 */
[----:B------:R-:W-:Y:S01]  /*2710*/  SHF.L.U32 R37, R37, 0x10, RZ ;  /* 0x0000001025257819 */ /* 0x000fe200000006ff */
[----:B------:R-:W-:Y:S01]  /*2720*/  FMUL R33, R33, R30 ;  /* 0x0000001e21217220 */ /* 0x000fe20000400000 */
[----:B0-----:R-:W-:Y:S01]  /*2730*/  SHF.R.U32.HI R31, RZ, 0x5, R3 ;  /* 0x00000005ff1f7819 */ /* 0x001fe20000011603 */
[----:B------:R-:W-:-:S02]  /*2740*/  IMAD.U32 R30, R38, 0x10000, RZ ;  /* 0x00010000261e7824 */ /* 0x000fc400078e00ff */
[----:B------:R-:W-:Y:S01]  /*2750*/  FADD R6, R6, R41 ;  /* 0x0000002906067221 */ /* 0x000fe20000000000 */
[----:B------:R-:W-:Y:S01]  /*2760*/  FMUL R13, R104, R35 ;  /* 0x00000023680d7220 */ /* 0x000fe20000400000 */
[----:B------:R-:W-:Y:S01]  /*2770*/  LOP3.LUT R41, R31, 0xe, RZ, 0xc0, !PT ;  /* 0x0000000e1f297812 */ /* 0x000fe200078ec0ff */
[----:B------:R-:W-:Y:S01]  /*2780*/  FADD R42, RZ, R37 ;  /* 0x00000025ff2a7221 */ /* 0x000fe20000000000 */
[--C-:B------:R-:W-:Y:S01]  /*2790*/  FADD R31, RZ, R30.reuse ;  /* 0x0000001eff1f7221 */ /* 0x100fe20000000000 */
[----:B------:R-:W-:Y:S02]  /*27a0*/  PRMT R30, R39, 0x7632, R30 ;  /* 0x00007632271e7816 */ /* 0x000fe4000000001e */
[----:B------:R-:W-:Y:S01]  /*27b0*/  FMUL R42, R13, R42 ;  /* 0x0000002a0d2a7220 */ /* 0x000fe20000400000 */
[----:B------:R-:W-:Y:S01]  /*27c0*/  FMUL R40, R14, R31 ;  /* 0x0000001f0e287220 */ /* 0x000fe20000400000 */
[----:B------:R-:W-:Y:S01]  /*27d0*/  PRMT R13, RZ, 0x7610, R13 ;  /* 0x00007610ff0d7816 */ /* 0x000fe2000000000d */
[----:B-1----:R-:W-:Y:S01]  /*27e0*/  IMAD.WIDE.U32 R10, R41, 0x2, R10 ;  /* 0x00000002290a7825 */ /* 0x002fe200078e000a */
[----:B------:R-:W-:-:S03]  /*27f0*/  PRMT R14, RZ, 0x7610, R14 ;  /* 0x00007610ff0e7816 */ /* 0x000fc6000000000e */
[----:B------:R-:W-:Y:S01]  /*2800*/  IMAD.U32 R30, R30, 0x10000, RZ ;  /* 0x000100001e1e7824 */ /* 0x000fe200078e00ff */
[----:B------:R-:W4:Y:S01]  /*2810*/  @P2 LDG.E.EL.U16 R13, desc[UR6][R10.64+0x2] ;  /* 0x000002060a0d2981 */ /* 0x000f22000c2e1500 */
[----:B------:R-:W-:-:S03]  /*2820*/  FMUL R31, R5, R32 ;  /* 0x00000020051f7220 */ /* 0x000fc60000400000 */
[----:B------:R-:W4:Y:S01]  /*2830*/  @P2 LDG.E.EL.U16 R14, desc[UR6][R10.64+0x22] ;  /* 0x000022060a0e2981 */ /* 0x000f22000c2e1500 */
[--C-:B------:R-:W-:Y:S01]  /*2840*/  FADD R37, RZ, R30.reuse ;  /* 0x0000001eff257221 */ /* 0x100fe20000000000 */
[----:B------:R-:W-:Y:S02]  /*2850*/  PRMT R5, RZ, 0x7610, R5 ;  /* 0x00007610ff057816 */ /* 0x000fe40000000005 */
[----:B------:R-:W-:Y:S01]  /*2860*/  PRMT R30, RZ, 0x7610, R30 ;  /* 0x00007610ff1e7816 */ /* 0x000fe2000000001e */
[----:B------:R-:W-:Y:S01]  /*2870*/  FMUL R36, R12, R33 ;  /* 0x000000210c247220 */ /* 0x000fe20000400000 */
[----:B------:R-:W-:Y:S02]  /*2880*/  PRMT R33, RZ, 0x7610, R33 ;  /* 0x00007610ff217816 */ /* 0x000fe40000000021 */
[----:B------:R-:W-:Y:S01]  /*2890*/  PRMT R12, RZ, 0x7610, R12 ;  /* 0x00007610ff0c7816 */ /* 0x000fe2000000000c */
[----:B------:R-:W4:Y:S01]  /*28a0*/  @P2 LDG.E.EL.U16 R5, desc[UR6][R10.64+0x42] ;  /* 0x000042060a052981 */ /* 0x000f22000c2e1500 */
[----:B------:R-:W-:-:S03]  /*28b0*/  PRMT R32, RZ, 0x7610, R32 ;  /* 0x00007610ff207816 */ /* 0x000fc60000000020 */
[----:B------:R-:W4:Y:S04]  /*28c0*/  @P2 LDG.E.EL.U16 R30, desc[UR6][R10.64+0x62] ;  /* 0x000062060a1e2981 */ /* 0x000f28000c2e1500 */
[----:B------:R-:W4:Y:S04]  /*28d0*/  @P2 LDG.E.EL.U16 R33, desc[UR6][R10.64+0x82] ;  /* 0x000082060a212981 */ /* 0x000f28000c2e1500 */
[----:B------:R-:W4:Y:S04]  /*28e0*/  @P2 LDG.E.EL.U16 R12, desc[UR6][R10.64+0xa2] ;  /* 0x0000a2060a0c2981 */ /* 0x000f28000c2e1500 */
[----:B------:R-:W4:Y:S01]  /*28f0*/  @P2 LDG.E.EL.U16 R32, desc[UR6][R10.64+0xc2] ;  /* 0x0000c2060a202981 */ /* 0x000f22000c2e1500 */
[----:B------:R-:W-:Y:S01]  /*2900*/  PRMT R38, R38, 0x7632, R38 ;  /* 0x0000763226267816 */ /* 0x000fe20000000026 */
[----:B------:R-:W-:-:S03]  /*2910*/  IMAD.U32 R39, R39, 0x10000, RZ ;  /* 0x0001000027277824 */ /* 0x000fc600078e00ff */
[----:B------:R-:W-:Y:S01]  /*2920*/  SHF.L.U32 R38, R38, 0x10, RZ ;  /* 0x0000001026267819 */ /* 0x000fe200000006ff */
[----:B------:R-:W-:Y:S01]  /*2930*/  FADD R39, RZ, R39 ;  /* 0x00000027ff277221 */ /* 0x000fe20000000000 */
[----:B------:R-:W-:-:S03]  /*2940*/  FMUL R35, R104, R67 ;  /* 0x0000004368237220 */ /* 0x000fc60000400000 */
[----:B------:R-:W-:Y:S01]  /*2950*/  FADD R38, RZ, R38 ;  /* 0x00000026ff267221 */ /* 0x000fe20000000000 */
[----:B------:R-:W-:Y:S01]  /*2960*/  FMUL R104, R104, R71 ;  /* 0x0000004768687220 */ /* 0x000fe20000400000 */
[----:B------:R-:W-:Y:S01]  /*2970*/  FMUL R34, R34, R39 ;  /* 0x0000002722227220 */ /* 0x000fe20000400000 */
[----:B------:R-:W-:Y:S01]  /*2980*/  FMUL R71, R15, R40 ;  /* 0x000000280f477220 */ /* 0x000fe20000400000 */
[----:B------:R-:W-:Y:S01]  /*2990*/  FMUL R35, R35, R38 ;  /* 0x0000002623237220 */ /* 0x000fe20000400000 */
[----:B------:R-:W-:Y:S01]  /*29a0*/  PRMT R39, RZ, 0x7610, R39 ;  /* 0x00007610ff277816 */ /* 0x000fe20000000027 */
[----:B------:R-:W-:Y:S01]  /*29b0*/  FMUL R38, R9, R42 ;  /* 0x0000002a09267220 */ /* 0x000fe20000400000 */
[----:B------:R-:W-:Y:S02]  /*29c0*/  PRMT R15, RZ, 0x7610, R15 ;  /* 0x00007610ff0f7816 */ /* 0x000fe4000000000f */
[----:B------:R-:W-:Y:S02]  /*29d0*/  PRMT R9, RZ, 0x7610, R9 ;  /* 0x00007610ff097816 */ /* 0x000fe40000000009 */
[----:B------:R-:W4:Y:S01]  /*29e0*/  @P0 LDG.E.EL.U16 R39, desc[UR6][R10.64+0x20] ;  /* 0x000020060a270981 */ /* 0x000f22000c2e1500 */
[----:B------:R-:W-:-:S03]  /*29f0*/  PRMT R41, RZ, 0x7610, R41 ;  /* 0x00007610ff297816 */ /* 0x000fc60000000029 */
[----:B------:R-:W4:Y:S04]  /*2a00*/  @P0 LDG.E.EL.U16 R15, desc[UR6][R10.64] ;  /* 0x000000060a0f0981 */ /* 0x000f28000c2e1500 */
[----:B------:R-:W4:Y:S04]  /*2a10*/  @P2 LDG.E.EL.U16 R9, desc[UR6][R10.64+0xe2] ;  /* 0x0000e2060a092981 */ /* 0x000f28000c2e1500 */
[----:B------:R-:W4:Y:S01]  /*2a20*/  @P0 LDG.E.EL.U16 R41, desc[UR6][R10.64+0x40] ;  /* 0x000040060a290981 */ /* 0x000f22000c2e1500 */
[----:B------:R-:W-:Y:S02]  /*2a30*/  PRMT R40, RZ, 0x7610, R40 ;  /* 0x00007610ff287816 */ /* 0x000fe40000000028 */
[----:B------:R-:W-:-:S02]  /*2a40*/  PRMT R66, RZ, 0x7610, R66 ;  /* 0x00007610ff427816 */ /* 0x000fc40000000042 */
[----:B------:R-:W-:Y:S02]  /*2a50*/  PRMT R69, RZ, 0x7610, R69 ;  /* 0x00007610ff457816 */ /* 0x000fe40000000045 */
[----:B------:R-:W4:Y:S01]  /*2a60*/  @P0 LDG.E.EL.U16 R40, desc[UR6][R10.64+0x80] ;  /* 0x000080060a280981 */ /* 0x000f22000c2e1500 */
[----:B------:R-:W-:-:S03]  /*2a70*/  PRMT R67, RZ, 0x7610, R67 ;  /* 0x00007610ff437816 */ /* 0x000fc60000000043 */
[----:B------:R-:W4:Y:S04]  /*2a80*/  @P0 LDG.E.EL.U16 R66, desc[UR6][R10.64+0xc0] ;  /* 0x0000c0060a420981 */ /* 0x000f28000c2e1500 */
[----:B------:R-:W4:Y:S04]  /*2a90*/  @P0 LDG.E.EL.U16 R69, desc[UR6][R10.64+0x60] ;  /* 0x000060060a450981 */ /* 0x000f28000c2e1500 */
[----:B------:R-:W4:Y:S01]  /*2aa0*/  @P0 LDG.E.EL.U16 R67, desc[UR6][R10.64+0xa0] ;  /* 0x0000a0060a430981 */ /* 0x000f22000c2e1500 */
[----:B------:R-:W-:-:S06]  /*2ab0*/  PRMT R42, RZ, 0x7610, R42 ;  /* 0x00007610ff2a7816 */ /* 0x000fcc000000002a */
[----:B------:R0:W4:Y:S01]  /*2ac0*/  @P0 LDG.E.EL.U16 R42, desc[UR6][R10.64+0xe0] ;  /* 0x0000e0060a2a0981 */ /* 0x000122000c2e1500 */
[----:B------:R-:W-:Y:S01]  /*2ad0*/  FMUL R29, R2, R29 ;  /* 0x0000001d021d7220 */ /* 0x000fe20000400000 */
[----:B------:R-:W-:Y:S02]  /*2ae0*/  SHF.R.U32.HI R2, RZ, 0x5, R3 ;  /* 0x00000005ff027819 */ /* 0x000fe40000011603 */
[----:B------:R-:W-:Y:S01]  /*2af0*/  SEL R53, R53, RZ, P2 ;  /* 0x000000ff35357207 */ /* 0x000fe20001000000 */
[----:B------:R-:W-:Y:S01]  /*2b00*/  FMUL R34, R17, R34 ;  /* 0x0000002211227220 */ /* 0x000fe20000400000 */
[----:B------:R-:W-:Y:S02]  /*2b10*/  SGXT.U32 R2, R2, 0x4 ;  /* 0x000000040202781a */ /* 0x000fe40000000000 */
[C---:B------:R-:W-:Y:S01]  /*2b20*/  LOP3.LUT R17, R3.reuse, 0x1f, RZ, 0xc0, !PT ;  /* 0x0000001f03117812 */ /* 0x040fe200078ec0ff */
[----:B------:R-:W-:Y:S01]  /*2b30*/  IMAD.SHL.U32 R3, R3, 0x8, RZ ;  /* 0x0000000803037824 */ /* 0x000fe200078e00ff */
[----:B------:R-:W-:Y:S01]  /*2b40*/  SEL R43, R43, RZ, P0 ;  /* 0x000000ff2b2b7207 */ /* 0x000fe20000000000 */
[----:B0-----:R-:W-:Y:S01]  /*2b50*/  IMAD.U32 R11, R53, 0x10000, RZ ;  /* 0x00010000350b7824 */ /* 0x001fe200078e00ff */
[----:B------:R-:W-:Y:S01]  /*2b60*/  SEL R44, R44, RZ, P0 ;  /* 0x000000ff2c2c7207 */ /* 0x000fe20000000000 */
[----:B------:R-:W-:Y:S01]  /*2b70*/  FMUL R35, R16, R35 ;  /* 0x0000002310237220 */ /* 0x000fe20000400000 */
[----:B------:R-:W-:Y:S01]  /*2b80*/  SEL R54, R54, RZ, P2 ;  /* 0x000000ff36367207 */ /* 0x000fe20001000000 */
[----:B------:R-:W-:-:S02]  /*2b90*/  IMAD R16, R2, 0x21, R17 ;  /* 0x0000002102107824 */ /* 0x000fc400078e0211 */
[----:B------:R-:W-:Y:S01]  /*2ba0*/  FMUL R37, R104, R37 ;  /* 0x0000002568257220 */ /* 0x000fe20000400000 */
[----:B------:R-:W-:Y:S01]  /*2bb0*/  IMAD R17, R17, 0x88, R2 ;  /* 0x0000008811117824 */ /* 0x000fe200078e0202 */
[----:B------:R-:W-:Y:S01]  /*2bc0*/  SHF.L.U32 R43, R43, 0x10, RZ ;  /* 0x000000102b2b7819 */ /* 0x000fe200000006ff */
[----:B------:R-:W-:Y:S01]  /*2bd0*/  FMUL R20, R89, R20 ;  /* 0x0000001459147220 */ /* 0x000fe20000400000 */
[----:B------:R-:W-:Y:S01]  /*2be0*/  FADD R11, RZ, R11 ;  /* 0x0000000bff0b7221 */ /* 0x000fe20000000000 */
[----:B------:R-:W-:Y:S01]  /*2bf0*/  SEL R55, R55, RZ, P2 ;  /* 0x000000ff37377207 */ /* 0x000fe20001000000 */
[----:B------:R-:W-:Y:S01]  /*2c00*/  IMAD.U32 R44, R44, 0x10000, RZ ;  /* 0x000100002c2c7824 */ /* 0x000fe200078e00ff */
[----:B------:R-:W-:Y:S02]  /*2c10*/  LOP3.LUT R2, R3, 0x78, RZ, 0xc0, !PT ;  /* 0x0000007803027812 */ /* 0x000fe400078ec0ff */
[----:B------:R-:W-:Y:S02]  /*2c20*/  SHF.L.U32 R3, R54, 0x10, RZ ;  /* 0x0000001036037819 */ /* 0x000fe400000006ff */
[----:B------:R-:W-:Y:S01]  /*2c30*/  SEL R57, R57, RZ, P2 ;  /* 0x000000ff39397207 */ /* 0x000fe20001000000 */
[----:B------:R-:W-:Y:S01]  /*2c40*/  FMUL R37, R18, R37 ;  /* 0x0000002512257220 */ /* 0x000fe20000400000 */
[----:B------:R-:W-:Y:S01]  /*2c50*/  FFMA R20, -R20, R11, RZ ;  /* 0x0000000b14147223 */ /* 0x000fe200000001ff */
[----:B------:R-:W-:Y:S01]  /*2c60*/  FADD R18, R43, R44 ;  /* 0x0000002c2b127221 */ /* 0x000fe20000000000 */
[----:B------:R-:W-:Y:S01]  /*2c70*/  IMAD.U32 R11, R55, 0x10000, RZ ;  /* 0x00010000370b7824 */ /* 0x000fe200078e00ff */
[----:B------:R-:W-:Y:S01]  /*2c80*/  SHF.L.U32 R43, R57, 0x10, RZ ;  /* 0x00000010392b7819 */ /* 0x000fe200000006ff */
[C---:B------:R-:W-:Y:S01]  /*2c90*/  FMUL R24, R89.reuse, R24 ;  /* 0x0000001859187220 */ /* 0x040fe20000400000 */
[----:B------:R-:W-:Y:S01]  /*2ca0*/  FADD R3, RZ, R3 ;  /* 0x00000003ff037221 */ /* 0x000fe20000000000 */
[----:B------:R-:W-:Y:S01]  /*2cb0*/  SEL R56, R56, RZ, P2 ;  /* 0x000000ff38387207 */ /* 0x000fe20001000000 */
[----:B------:R-:W-:Y:S01]  /*2cc0*/  FMUL R22, R89, R22 ;  /* 0x0000001659167220 */ /* 0x000fe20000400000 */
[----:B------:R-:W-:Y:S01]  /*2cd0*/  FADD R11, RZ, R11 ;  /* 0x0000000bff0b7221 */ /* 0x000fe20000000000 */
[----:B------:R-:W-:Y:S01]  /*2ce0*/  SEL R59, R59, RZ, P2 ;  /* 0x000000ff3b3b7207 */ /* 0x000fe20001000000 */
[----:B------:R-:W-:Y:S01]  /*2cf0*/  FFMA R24, -R24, R3, RZ ;  /* 0x0000000318187223 */ /* 0x000fe200000001ff */
[----:B------:R-:W-:Y:S01]  /*2d00*/  FMUL R26, R89, R26 ;  /* 0x0000001a591a7220 */ /* 0x000fe20000400000 */
[----:B------:R-:W-:Y:S01]  /*2d10*/  FADD R43, RZ, R43 ;  /* 0x0000002bff2b7221 */ /* 0x000fe20000000000 */
[----:B------:R-:W-:Y:S01]  /*2d20*/  IMAD.U32 R3, R56, 0x10000, RZ ;  /* 0x0001000038037824 */ /* 0x000fe200078e00ff */
[----:B------:R-:W-:Y:S01]  /*2d30*/  SEL R65, R65, RZ, P0 ;  /* 0x000000ff41417207 */ /* 0x000fe20000000000 */
[----:B------:R-:W-:Y:S01]  /*2d40*/  FFMA R22, -R22, R11, RZ ;  /* 0x0000000b16167223 */ /* 0x000fe200000001ff */
[----:B------:R-:W-:Y:S01]  /*2d50*/  SEL R78, R78, RZ, P0 ;  /* 0x000000ff4e4e7207 */ /* 0x000fe20000000000 */
[----:B------:R-:W-:Y:S01]  /*2d60*/  IMAD R10, R2, 0x21, R7 ;  /* 0x00000021020a7824 */ /* 0x000fe200078e0207 */
[----:B------:R-:W-:Y:S01]  /*2d70*/  SEL R60, R60, RZ, P0 ;  /* 0x000000ff3c3c7207 */ /* 0x000fe20000000000 */
[----:B------:R-:W-:Y:S01]  /*2d80*/  IMAD.U32 R11, R59, 0x10000, RZ ;  /* 0x000100003b0b7824 */ /* 0x000fe200078e00ff */
[----:B------:R-:W-:Y:S01]  /*2d90*/  SEL R73, R73, RZ, P0 ;  /* 0x000000ff49497207 */ /* 0x000fe20000000000 */
[----:B------:R-:W-:-:S02]  /*2da0*/  IMAD R7, R7, 0x88, R2 ;  /* 0x0000008807077824 */ /* 0x000fc400078e0202 */
[----:B------:R-:W-:Y:S01]  /*2db0*/  FFMA R26, -R26, R43, RZ ;  /* 0x0000002b1a1a7223 */ /* 0x000fe200000001ff */
[C---:B------:R-:W-:Y:S01]  /*2dc0*/  FMUL R70, R89.reuse, R70 ;  /* 0x0000004659467220 */ /* 0x040fe20000400000 */
[----:B------:R-:W-:Y:S01]  /*2dd0*/  FADD R3, RZ, R3 ;  /* 0x00000003ff037221 */ /* 0x000fe20000000000 */
[----:B------:R-:W-:Y:S01]  /*2de0*/  FMUL R2, R89, R6 ;  /* 0x0000000659027220 */ /* 0x000fe20000400000 */
[----:B------:R-:W-:Y:S01]  /*2df0*/  SHF.L.U32 R43, R78, 0x10, RZ ;  /* 0x000000104e2b7819 */ /* 0x000fe200000006ff */
[----:B------:R-:W-:Y:S01]  /*2e00*/  IMAD.U32 R54, R65, 0x10000, RZ ;  /* 0x0001000041367824 */ /* 0x000fe200078e00ff */
[----:B------:R-:W-:Y:S01]  /*2e10*/  SEL R58, R58, RZ, P2 ;  /* 0x000000ff3a3a7207 */ /* 0x000fe20001000000 */
[----:B------:R-:W-:Y:S01]  /*2e20*/  IMAD.U32 R73, R73, 0x10000, RZ ;  /* 0x0001000049497824 */ /* 0x000fe200078e00ff */
[----:B------:R-:W-:Y:S01]  /*2e30*/  SHF.L.U32 R6, R60, 0x10, RZ ;  /* 0x000000103c067819 */ /* 0x000fe200000006ff */
[----:B------:R-:W-:Y:S01]  /*2e40*/  FADD R11, RZ, R11 ;  /* 0x0000000bff0b7221 */ /* 0x000fe20000000000 */
[----:B------:R-:W-:-:S02]  /*2e50*/  SEL R82, R82, RZ, P0 ;  /* 0x000000ff52527207 */ /* 0x000fc40000000000 */
[----:B------:R-:W-:Y:S02]  /*2e60*/  SEL R63, R63, RZ, P0 ;  /* 0x000000ff3f3f7207 */ /* 0x000fe40000000000 */
[----:B------:R-:W-:Y:S01]  /*2e70*/  SEL R76, R76, RZ, P0 ;  /* 0x000000ff4c4c7207 */ /* 0x000fe20000000000 */
[----:B------:R-:W-:Y:S01]  /*2e80*/  FFMA R70, -R70, R3, RZ ;  /* 0x0000000346467223 */ /* 0x000fe200000001ff */
[----:B------:R-:W-:Y:S01]  /*2e90*/  FMUL R3, R89, R4 ;  /* 0x0000000459037220 */ /* 0x000fe20000400000 */
[----:B------:R-:W-:Y:S01]  /*2ea0*/  FADD R54, R54, R43 ;  /* 0x0000002b36367221 */ /* 0x000fe20000000000 */
[----:B------:R-:W-:Y:S02]  /*2eb0*/  IMAD.U32 R4, R58, 0x10000, RZ ;  /* 0x000100003a047824 */ /* 0x000fe400078e00ff */
[----:B------:R-:W-:Y:S01]  /*2ec0*/  FFMA R2, -R2, R11, RZ ;  /* 0x0000000b02027223 */ /* 0x000fe200000001ff */
[----:B------:R-:W-:Y:S01]  /*2ed0*/  FADD R6, R6, R73 ;  /* 0x0000004906067221 */ /* 0x000fe20000000000 */
[----:B------:R-:W-:Y:S01]  /*2ee0*/  IMAD.U32 R43, R82, 0x10000, RZ ;  /* 0x00010000522b7824 */ /* 0x000fe200078e00ff */
[----:B------:R-:W-:Y:S01]  /*2ef0*/  SEL R80, R80, RZ, P2 ;  /* 0x000000ff50507207 */ /* 0x000fe20001000000 */
[----:B------:R-:W-:Y:S01]  /*2f00*/  IMAD.U32 R58, R63, 0x10000, RZ ;  /* 0x000100003f3a7824 */ /* 0x000fe200078e00ff */
[----:B------:R-:W-:Y:S01]  /*2f10*/  SEL R61, R61, RZ, P0 ;  /* 0x000000ff3d3d7207 */ /* 0x000fe20000000000 */
[----:B------:R-:W-:Y:S01]  /*2f20*/  IMAD.U32 R11, R76, 0x10000, RZ ;  /* 0x000100004c0b7824 */ /* 0x000fe200078e00ff */
[----:B------:R-:W-:Y:S01]  /*2f30*/  SEL R74, R74, RZ, P0 ;  /* 0x000000ff4a4a7207 */ /* 0x000fe20000000000 */
[C---:B------:R-:W-:Y:S01]  /*2f40*/  FMUL R53, R89.reuse, R18 ;  /* 0x0000001259357220 */ /* 0x040fe20000400000 */
[----:B------:R-:W-:Y:S01]  /*2f50*/  FMUL R18, R89, R6 ;  /* 0x0000000659127220 */ /* 0x000fe20000400000 */
[----:B------:R-:W-:Y:S01]  /*2f60*/  FADD R43, RZ, R43 ;  /* 0x0000002bff2b7221 */ /* 0x000fe20000000000 */
[----:B------:R-:W-:Y:S01]  /*2f70*/  FADD R58, R58, R11 ;  /* 0x0000000b3a3a7221 */ /* 0x000fe20000000000 */
[----:B------:R-:W-:Y:S01]  /*2f80*/  FADD R4, RZ, R4 ;  /* 0x00000004ff047221 */ /* 0x000fe20000000000 */
[----:B------:R-:W-:Y:S01]  /*2f90*/  SHF.L.U32 R74, R74, 0x10, RZ ;  /* 0x000000104a4a7819 */ /* 0x000fe200000006ff */
[----:B------:R-:W-:Y:S01]  /*2fa0*/  IMAD.U32 R11, R80, 0x10000, RZ ;  /* 0x00010000500b7824 */ /* 0x000fe200078e00ff */
[----:B------:R-:W-:Y:S01]  /*2fb0*/  SEL R83, R83, RZ, P0 ;  /* 0x000000ff53537207 */ /* 0x000fe20000000000 */
[----:B------:R-:W-:-:S02]  /*2fc0*/  IMAD.U32 R61, R61, 0x10000, RZ ;  /* 0x000100003d3d7824 */ /* 0x000fc400078e00ff */
[----:B------:R-:W-:Y:S01]  /*2fd0*/  @!P3 FMUL R24, R18, R43 ;  /* 0x0000002b1218b220 */ /* 0x000fe20000400000 */
[----:B------:R-:W-:Y:S01]  /*2fe0*/  FFMA R3, -R3, R4, RZ ;  /* 0x0000000403037223 */ /* 0x000fe200000001ff */
[----:B------:R-:W-:Y:S01]  /*2ff0*/  FMUL R8, R89, R8 ;  /* 0x0000000859087220 */ /* 0x000fe20000400000 */
[----:B------:R-:W-:Y:S01]  /*3000*/  FADD R11, RZ, R11 ;  /* 0x0000000bff0b7221 */ /* 0x000fe20000000000 */
[----:B------:R-:W-:Y:S01]  /*3010*/  FADD R4, R61, R74 ;  /* 0x0000004a3d047221 */ /* 0x000fe20000000000 */
[----:B------:R-:W-:Y:S01]  /*3020*/  SEL R81, R81, RZ, P0 ;  /* 0x000000ff51517207 */ /* 0x000fe20000000000 */
[----:B------:R-:W-:Y:S01]  /*3030*/  IMAD.U32 R83, R83, 0x10000, RZ ;  /* 0x0001000053537824 */ /* 0x000fe200078e00ff */
[----:B------:R-:W-:Y:S01]  /*3040*/  SEL R62, R62, RZ, P0 ;  /* 0x000000ff3e3e7207 */ /* 0x000fe20000000000 */
[----:B------:R-:W-:Y:S01]  /*3050*/  FFMA R109, R46, R24, R109 ;  /* 0x000000182e6d7223 */ /* 0x000fe2000000006d */
[----:B------:R-:W-:Y:S01]  /*3060*/  SEL R75, R75, RZ, P0 ;  /* 0x000000ff4b4b7207 */ /* 0x000fe20000000000 */
[----:B------:R-:W-:Y:S01]  /*3070*/  FFMA R8, -R8, R11, RZ ;  /* 0x0000000b08087223 */ /* 0x000fe200000001ff */
[----:B------:R-:W-:Y:S01]  /*3080*/  LEA R24, R95, UR4, 0x2 ;  /* 0x000000045f187c11 */ /* 0x000fe2000f8e10ff */
[----:B------:R-:W-:Y:S01]  /*3090*/  FMUL R6, R89, R4 ;  /* 0x0000000459067220 */ /* 0x000fe20000400000 */
[----:B------:R-:W-:Y:S01]  /*30a0*/  SHF.L.U32 R81, R81, 0x10, RZ ;  /* 0x0000001051517819 */ /* 0x000fe200000006ff */
[----:B------:R-:W-:Y:S01]  /*30b0*/  FADD R11, RZ, R83 ;  /* 0x00000053ff0b7221 */ /* 0x000fe20000000000 */
[----:B------:R-:W-:Y:S01]  /*30c0*/  SEL R64, R64, RZ, P0 ;  /* 0x000000ff40407207 */ /* 0x000fe20000000000 */
[----:B------:R-:W-:Y:S01]  /*30d0*/  IMAD.U32 R60, R62, 0x10000, RZ ;  /* 0x000100003e3c7824 */ /* 0x000fe200078e00ff */
[----:B------:R-:W-:-:S02]  /*30e0*/  SEL R77, R77, RZ, P0 ;  /* 0x000000ff4d4d7207 */ /* 0x000fc40000000000 */
[----:B------:R-:W-:Y:S02]  /*30f0*/  SHF.L.U32 R75, R75, 0x10, RZ ;  /* 0x000000104b4b7819 */ /* 0x000fe400000006ff */
[----:B------:R-:W-:Y:S02]  /*3100*/  SEL R84, R84, RZ, P0 ;  /* 0x000000ff54547207 */ /* 0x000fe40000000000 */
[----:B------:R-:W-:Y:S02]  /*3110*/  SEL R72, R72, RZ, P0 ;  /* 0x000000ff48487207 */ /* 0x000fe40000000000 */
[----:B------:R-:W-:Y:S01]  /*3120*/  SEL R79, R79, RZ, P0 ;  /* 0x000000ff4f4f7207 */ /* 0x000fe20000000000 */
[----:B------:R-:W-:Y:S01]  /*3130*/  FMUL R4, R89, R58 ;  /* 0x0000003a59047220 */ /* 0x000fe20000400000 */
[----:B------:R-:W-:Y:S01]  /*3140*/  @!P3 FMUL R22, R6, R11 ;  /* 0x0000000b0616b220 */ /* 0x000fe20000400000 */
[----:B------:R-:W0:Y:S01]  /*3150*/  LDS R24, [R24] ;  /* 0x0000000018187984 */ /* 0x000e220000000800 */
[----:B------:R-:W-:Y:S01]  /*3160*/  SHF.L.U32 R56, R64, 0x10, RZ ;  /* 0x0000001040387819 */ /* 0x000fe200000006ff */
[----:B------:R-:W-:Y:S01]  /*3170*/  FADD R58, RZ, R81 ;  /* 0x00000051ff3a7221 */ /* 0x000fe20000000000 */
[----:B------:R-:W-:Y:S01]  /*3180*/  SHF.L.U32 R11, R84, 0x10, RZ ;  /* 0x00000010540b7819 */ /* 0x000fe200000006ff */
[----:B------:R-:W-:Y:S01]  /*3190*/  IMAD.U32 R77, R77, 0x10000, RZ ;  /* 0x000100004d4d7824 */ /* 0x000fe200078e00ff */
[----:B------:R-:W-:Y:S01]  /*31a0*/  SEL R86, R86, RZ, P0 ;  /* 0x000000ff56567207 */ /* 0x000fe20000000000 */
[----:B------:R-:W-:Y:S01]  /*31b0*/  FADD R60, R60, R75 ;  /* 0x0000004b3c3c7221 */ /* 0x000fe20000000000 */
[----:B------:R-:W-:Y:S01]  /*31c0*/  SEL R85, R85, RZ, P0 ;  /* 0x000000ff55557207 */ /* 0x000fe20000000000 */
[----:B------:R-:W-:Y:S01]  /*31d0*/  IMAD.U32 R44, R72, 0x10000, RZ ;  /* 0x00010000482c7824 */ /* 0x000fe200078e00ff */
[----:B------:R-:W-:Y:S01]  /*31e0*/  SEL R88, R88, RZ, P0 ;  /* 0x000000ff58587207 */ /* 0x000fe20000000000 */
[----:B------:R-:W-:-:S02]  /*31f0*/  IMAD.U32 R79, R79, 0x10000, RZ ;  /* 0x000100004f4f7824 */ /* 0x000fc400078e00ff */
[----:B------:R-:W-:Y:S01]  /*3200*/  @!P3 FMUL R20, R53, R58 ;  /* 0x0000003a3514b220 */ /* 0x000fe20000400000 */
[----:B------:R-:W-:Y:S01]  /*3210*/  FADD R56, R56, R77 ;  /* 0x0000004d38387221 */ /* 0x000fe20000000000 */
[----:B------:R-:W-:Y:S01]  /*3220*/  FMUL R60, R89, R60 ;  /* 0x0000003c593c7220 */ /* 0x000fe20000400000 */
[----:B------:R-:W-:Y:S01]  /*3230*/  FADD R11, RZ, R11 ;  /* 0x0000000bff0b7221 */ /* 0x000fe20000000000 */
[----:B------:R-:W-:Y:S02]  /*3240*/  IMAD.U32 R53, R86, 0x10000, RZ ;  /* 0x0001000056357824 */ /* 0x000fe400078e00ff */
[----:B------:R-:W-:Y:S01]  /*3250*/  FADD R44, R44, R79 ;  /* 0x0000004f2c2c7221 */ /* 0x000fe20000000000 */
[----:B------:R-:W-:Y:S02]  /*3260*/  IMAD.U32 R55, R85, 0x10000, RZ ;  /* 0x0001000055377824 */ /* 0x000fe400078e00ff */
[----:B------:R-:W-:Y:S02]  /*3270*/  IMAD.U32 R88, R88, 0x10000, RZ ;  /* 0x0001000058587824 */ /* 0x000fe400078e00ff */
[C---:B------:R-:W-:Y:S01]  /*3280*/  FMUL R56, R89.reuse, R56 ;  /* 0x0000003859387220 */ /* 0x040fe20000400000 */
[----:B------:R-:W-:Y:S01]  /*3290*/  @!P3 FMUL R70, R60, R11 ;  /* 0x0000000b3c46b220 */ /* 0x000fe20000400000 */
[----:B------:R-:W-:Y:S01]  /*32a0*/  FADD R53, RZ, R53 ;  /* 0x00000035ff357221 */ /* 0x000fe20000000000 */
[----:B------:R-:W-:Y:S01]  /*32b0*/  FMUL R44, R89, R44 ;  /* 0x0000002c592c7220 */ /* 0x000fe20000400000 */
[----:B------:R-:W-:Y:S01]  /*32c0*/  FADD R55, RZ, R55 ;  /* 0x00000037ff377221 */ /* 0x000fe20000000000 */
[----:B------:R-:W-:Y:S01]  /*32d0*/  FADD R11, RZ, R88 ;  /* 0x00000058ff0b7221 */ /* 0x000fe20000000000 */
[----:B------:R-:W-:-:S02]  /*32e0*/  SEL R99, R99, RZ, P2 ;  /* 0x000000ff63637207 */ /* 0x000fc40001000000 */
[----:B------:R-:W-:Y:S01]  /*32f0*/  SEL R57, R100, RZ, P2 ;  /* 0x000000ff64397207 */ /* 0x000fe20001000000 */
[----:B------:R-:W-:Y:S01]  /*3300*/  @!P3 FMUL R3, R56, R53 ;  /* 0x000000353803b220 */ /* 0x000fe20000400000 */
[----:B------:R-:W-:Y:S01]  /*3310*/  SEL R87, R87, RZ, P0 ;  /* 0x000000ff57577207 */ /* 0x000fe20000000000 */
[----:B------:R-:W-:Y:S01]  /*3320*/  @!P3 FMUL R26, R4, R55 ;  /* 0x00000037041ab220 */ /* 0x000fe20000400000 */
[----:B------:R-:W-:Y:S01]  /*3330*/  @!P3 FMUL R8, R44, R11 ;  /* 0x0000000b2c08b220 */ /* 0x000fe20000400000 */
[----:B------:R-:W-:Y:S01]  /*3340*/  SEL R101, R101, RZ, P2 ;  /* 0x000000ff65657207 */ /* 0x000fe20001000000 */
[----:B------:R-:W-:Y:S01]  /*3350*/  IMAD.U32 R4, R99, 0x10000, RZ ;  /* 0x0001000063047824 */ /* 0x000fe200078e00ff */
[----:B------:R-:W-:Y:S01]  /*3360*/  SEL R53, R102, RZ, P2 ;  /* 0x000000ff66357207 */ /* 0x000fe20001000000 */
[----:B------:R-:W-:Y:S01]  /*3370*/  IMAD.U32 R57, R57, 0x10000, RZ ;  /* 0x0001000039397824 */ /* 0x000fe200078e00ff */
[----:B------:R-:W-:Y:S01]  /*3380*/  SHF.L.U32 R43, R87, 0x10, RZ ;  /* 0x00000010572b7819 */ /* 0x000fe200000006ff */
[----:B------:R-:W-:Y:S01]  /*3390*/  FFMA R111, R52, R8, R111 ;  /* 0x00000008346f7223 */ /* 0x000fe2000000006f */
[----:B------:R-:W-:Y:S01]  /*33a0*/  SHF.L.U32 R6, R101, 0x10, RZ ;  /* 0x0000001065067819 */ /* 0x000fe200000006ff */
[----:B------:R-:W-:-:S02]  /*33b0*/  IMAD.U32 R53, R53, 0x10000, RZ ;  /* 0x0001000035357824 */ /* 0x000fc400078e00ff */
[----:B------:R-:W-:Y:S01]  /*33c0*/  FADD R57, R4, R57 ;  /* 0x0000003904397221 */ /* 0x000fe20000000000 */
[----:B--2---:R-:W-:Y:S02]  /*33d0*/  SEL R118, R118, RZ, P0 ;  /* 0x000000ff76767207 */ /* 0x004fe40000000000 */
[----:B-----5:R-:W-:Y:S01]  /*33e0*/  SEL R8, R25, RZ, P0 ;  /* 0x000000ff19087207 */ /* 0x020fe20000000000 */
[----:B------:R-:W-:Y:S01]  /*33f0*/  FMUL R54, R89, R54 ;  /* 0x0000003659367220 */ /* 0x000fe20000400000 */
[----:B------:R-:W-:Y:S01]  /*3400*/  SEL R116, R116, RZ, P0 ;  /* 0x000000ff74747207 */ /* 0x000fe20000000000 */
[----:B------:R-:W-:Y:S01]  /*3410*/  FADD R43, RZ, R43 ;  /* 0x0000002bff2b7221 */ /* 0x000fe20000000000 */
[----:B---3--:R-:W-:Y:S01]  /*3420*/  SEL R4, R124, RZ, P0 ;  /* 0x000000ff7c047207 */ /* 0x008fe20000000000 */
[----:B------:R-:W-:Y:S01]  /*3430*/  FADD R53, R6, R53 ;  /* 0x0000003506357221 */ /* 0x000fe20000000000 */
[----:B------:R-:W-:Y:S01]  /*3440*/  SEL R117, R117, RZ, P0 ;  /* 0x000000ff75757207 */ /* 0x000fe20000000000 */
[----:B------:R-:W-:Y:S01]  /*3450*/  IMAD.U32 R63, R118, 0x10000, RZ ;  /* 0x00010000763f7824 */ /* 0x000fe200078e00ff */
[----:B----4-:R-:W-:Y:S01]  /*3460*/  SEL R6, R68, RZ, P0 ;  /* 0x000000ff44067207 */ /* 0x010fe20000000000 */
[----:B------:R-:W-:Y:S01]  /*3470*/  IMAD.U32 R8, R8, 0x10000, RZ ;  /* 0x0001000008087824 */ /* 0x000fe200078e00ff */
[----:B------:R-:W-:Y:S01]  /*3480*/  SHF.L.U32 R59, R116, 0x10, RZ ;  /* 0x00000010743b7819 */ /* 0x000fe200000006ff */
[----:B------:R-:W-:Y:S01]  /*3490*/  @!P3 FMUL R2, R54, R43 ;  /* 0x0000002b3602b220 */ /* 0x000fe20000400000 */
[----:B------:R-:W-:Y:S01]  /*34a0*/  SHF.L.U32 R4, R4, 0x10, RZ ;  /* 0x0000001004047819 */ /* 0x000fe200000006ff */
[----:B------:R-:W-:Y:S01]  /*34b0*/  FFMA R105, R50, R3, R105 ;  /* 0x0000000332697223 */ /* 0x000fe20000000069 */
[----:B------:R-:W-:-:S02]  /*34c0*/  SEL R123, R123, RZ, P0 ;  /* 0x000000ff7b7b7207 */ /* 0x000fc40000000000 */
[----:B------:R-:W-:Y:S02]  /*34d0*/  SEL R21, R21, RZ, P0 ;  /* 0x000000ff15157207 */ /* 0x000fe40000000000 */
[----:B------:R-:W-:Y:S02]  /*34e0*/  SEL R90, R90, RZ, P2 ;  /* 0x000000ff5a5a7207 */ /* 0x000fe40001000000 */
[----:B------:R-:W-:Y:S02]  /*34f0*/  SEL R3, R91, RZ, P2 ;  /* 0x000000ff5b037207 */ /* 0x000fe40001000000 */
[----:B------:R-:W-:Y:S02]  /*3500*/  SEL R97, R97, RZ, P2 ;  /* 0x000000ff61617207 */ /* 0x000fe40001000000 */
[----:B------:R-:W-:Y:S01]  /*3510*/  SEL R43, R98, RZ, P2 ;  /* 0x000000ff622b7207 */ /* 0x000fe20001000000 */
[----:B------:R-:W-:Y:S01]  /*3520*/  FADD R63, R63, R8 ;  /* 0x000000083f3f7221 */ /* 0x000fe20000000000 */
[----:B------:R-:W-:-:S02]  /*3530*/  SEL R92, R92, RZ, P2 ;  /* 0x000000ff5c5c7207 */ /* 0x000fc40001000000 */
[----:B------:R-:W-:Y:S01]  /*3540*/  SEL R11, R93, RZ, P2 ;  /* 0x000000ff5d0b7207 */ /* 0x000fe20001000000 */
[----:B------:R-:W-:Y:S02]  /*3550*/  IMAD.U32 R61, R117, 0x10000, RZ ;  /* 0x00010000753d7824 */ /* 0x000fe400078e00ff */
[----:B------:R-:W-:Y:S01]  /*3560*/  FADD R59, R59, R4 ;  /* 0x000000043b3b7221 */ /* 0x000fe20000000000 */
[----:B------:R-:W-:Y:S01]  /*3570*/  IMAD.U32 R6, R6, 0x10000, RZ ;  /* 0x0001000006067824 */ /* 0x000fe200078e00ff */
[----:B------:R-:W-:Y:S01]  /*3580*/  SEL R122, R122, RZ, P0 ;  /* 0x000000ff7a7a7207 */ /* 0x000fe20000000000 */
[----:B------:R-:W-:Y:S01]  /*3590*/  FFMA R106, R49, R26, R106 ;  /* 0x0000001a316a7223 */ /* 0x000fe2000000006a */
[----:B------:R-:W-:Y:S01]  /*35a0*/  SEL R8, R23, RZ, P0 ;  /* 0x000000ff17087207 */ /* 0x000fe20000000000 */
[----:B------:R-:W-:Y:S01]  /*35b0*/  FFMA R110, R51, R2, R110 ;  /* 0x00000002336e7223 */ /* 0x000fe2000000006e */
[----:B------:R-:W-:Y:S01]  /*35c0*/  SHF.L.U32 R21, R21, 0x10, RZ ;  /* 0x0000001015157819 */ /* 0x000fe200000006ff */
[----:B------:R-:W-:Y:S01]  /*35d0*/  IMAD.U32 R18, R123, 0x10000, RZ ;  /* 0x000100007b127824 */ /* 0x000fe200078e00ff */
[----:B------:R-:W-:Y:S01]  /*35e0*/  SHF.L.U32 R3, R3, 0x10, RZ ;  /* 0x0000001003037819 */ /* 0x000fe200000006ff */
[----:B------:R-:W-:Y:S01]  /*35f0*/  IMAD.U32 R90, R90, 0x10000, RZ ;  /* 0x000100005a5a7824 */ /* 0x000fe200078e00ff */
[----:B------:R-:W-:Y:S01]  /*3600*/  SHF.L.U32 R43, R43, 0x10, RZ ;  /* 0x000000102b2b7819 */ /* 0x000fe200000006ff */
[----:B------:R-:W-:Y:S01]  /*3610*/  IMAD.U32 R2, R97, 0x10000, RZ ;  /* 0x0001000061027824 */ /* 0x000fe200078e00ff */
[----:B------:R-:W-:-:S02]  /*3620*/  SEL R120, R120, RZ, P0 ;  /* 0x000000ff78787207 */ /* 0x000fc40000000000 */
[----:B------:R-:W-:Y:S01]  /*3630*/  SEL R4, R27, RZ, P0 ;  /* 0x000000ff1b047207 */ /* 0x000fe20000000000 */
[----:B------:R-:W-:Y:S01]  /*3640*/  IMAD.U32 R92, R92, 0x10000, RZ ;  /* 0x000100005c5c7824 */ /* 0x000fe200078e00ff */
[----:B------:R-:W-:Y:S01]  /*3650*/  LEA R10, R10, UR4, 0x2 ;  /* 0x000000040a0a7c11 */ /* 0x000fe2000f8e10ff */
[----:B------:R-:W-:Y:S01]  /*3660*/  BAR.SYNC.DEFER_BLOCKING 0x0 ;  /* 0x0000000000007b1d */ /* 0x000fe20000010000 */
[----:B------:R-:W-:Y:S02]  /*3670*/  IMAD.U32 R11, R11, 0x10000, RZ ;  /* 0x000100000b0b7824 */ /* 0x000fe400078e00ff */
[----:B------:R-:W-:Y:S01]  /*3680*/  FADD R61, R61, R6 ;  /* 0x000000063d3d7221 */ /* 0x000fe20000000000 */
[----:B------:R-:W-:Y:S02]  /*3690*/  SHF.L.U32 R73, R122, 0x10, RZ ;  /* 0x000000107a497819 */ /* 0x000fe400000006ff */
[----:B------:R-:W-:Y:S01]  /*36a0*/  SEL R13, R13, RZ, P2 ;  /* 0x000000ff0d0d7207 */ /* 0x000fe20001000000 */
[----:B------:R-:W-:Y:S01]  /*36b0*/  IMAD.U32 R8, R8, 0x10000, RZ ;  /* 0x0001000008087824 */ /* 0x000fe200078e00ff */
[----:B------:R-:W-:Y:S01]  /*36c0*/  SEL R26, R14, RZ, P2 ;  /* 0x000000ff0e1a7207 */ /* 0x000fe20001000000 */
[----:B------:R-:W-:Y:S01]  /*36d0*/  FADD R75, R18, R21 ;  /* 0x00000015124b7221 */ /* 0x000fe20000000000 */
[----:B------:R-:W-:Y:S01]  /*36e0*/  SEL R6, R19, RZ, P0 ;  /* 0x000000ff13067207 */ /* 0x000fe20000000000 */
[----:B------:R-:W-:Y:S01]  /*36f0*/  FADD R3, R90, R3 ;  /* 0x000000035a037221 */ /* 0x000fe20000000000 */
[----:B------:R-:W-:Y:S01]  /*3700*/  SHF.L.U32 R4, R4, 0x10, RZ ;  /* 0x0000001004047819 */ /* 0x000fe200000006ff */
[----:B------:R-:W-:Y:S01]  /*3710*/  FADD R43, R2, R43 ;  /* 0x0000002b022b7221 */ /* 0x000fe20000000000 */
[----:B------:R-:W-:-:S02]  /*3720*/  IMAD.U32 R19, R120, 0x10000, RZ ;  /* 0x0001000078137824 */ /* 0x000fc400078e00ff */
[----:B------:R-:W-:Y:S01]  /*3730*/  FADD R11, R92, R11 ;  /* 0x0000000b5c0b7221 */ /* 0x000fe20000000000 */
[----:B------:R-:W-:Y:S02]  /*3740*/  IMAD.U32 R18, R13, 0x10000, RZ ;  /* 0x000100000d127824 */ /* 0x000fe400078e00ff */
[----:B------:R-:W-:Y:S02]  /*3750*/  IMAD.U32 R26, R26, 0x10000, RZ ;  /* 0x000100001a1a7824 */ /* 0x000fe400078e00ff */
[----:B------:R-:W-:Y:S01]  /*3760*/  FADD R73, R73, R8 ;  /* 0x0000000849497221 */ /* 0x000fe20000000000 */
[----:B------:R-:W-:Y:S01]  /*3770*/  FADD R19, R19, R4 ;  /* 0x0000000413137221 */ /* 0x000fe20000000000 */
[----:B------:R-:W-:Y:S01]  /*3780*/  STS [R10], R29 ;  /* 0x0000001d0a007388 */ /* 0x000fe20000000800 */
[-C--:B0-----:R-:W-:Y:S01]  /*3790*/  FMUL R3, R3, R24.reuse ;  /* 0x0000001803037220 */ /* 0x081fe20000400000 */
[----:B------:R-:W-:Y:S02]  /*37a0*/  FMUL R8, R43, R24 ;  /* 0x000000182b087220 */ /* 0x000fe40000400000 */
[----:B------:R-:W-:Y:S01]  /*37b0*/  STS [R10+0x84], R31 ;  /* 0x0000841f0a007388 */ /* 0x000fe20000000800 */
[----:B------:R-:W-:-:S03]  /*37c0*/  FADD R44, RZ, R18 ;  /* 0x00000012ff2c7221 */ /* 0x000fc60000000000 */
[----:B------:R-:W-:Y:S01]  /*37d0*/  STS [R10+0x108], R36 ;  /* 0x000108240a007388 */ /* 0x000fe20000000800 */
[----:B------:R-:W-:-:S03]  /*37e0*/  FMUL R4, R11, R24 ;  /* 0x000000180b047220 */ /* 0x000fc60000400000 */
[----:B------:R-:W-:Y:S01]  /*37f0*/  STS [R10+0x18c], R38 ;  /* 0x00018c260a007388 */ /* 0x000fe20000000800 */
[----:B------:R-:W-:-:S03]  /*3800*/  FADD R43, RZ, R26 ;  /* 0x0000001aff2b7221 */ /* 0x000fc60000000000 */
[----:B------:R-:W-:Y:S04]  /*3810*/  STS [R10+0x210], R71 ;  /* 0x000210470a007388 */ /* 0x000fe80000000800 */
[----:B------:R-:W-:Y:S04]  /*3820*/  STS [R10+0x294], R35 ;  /* 0x000294230a007388 */ /* 0x000fe80000000800 */
[----:B------:R-:W-:Y:S04]  /*3830*/  STS [R10+0x318], R34 ;  /* 0x000318220a007388 */ /* 0x000fe80000000800 */
[----:B------:R0:W-:Y:S01]  /*3840*/  STS [R10+0x39c], R37 ;  /* 0x00039c250a007388 */ /* 0x0001e20000000800 */
[----:B------:R-:W-:-:S02]  /*3850*/  SEL R5, R5, RZ, P2 ;  /* 0x000000ff05057207 */ /* 0x000fc40001000000 */
[----:B------:R-:W-:Y:S01]  /*3860*/  SEL R30, R30, RZ, P2 ;  /* 0x000000ff1e1e7207 */ /* 0x000fe20001000000 */
[----:B------:R-:W-:Y:S01]  /*3870*/  FFMA R26, -R3, R44, RZ ;  /* 0x0000002c031a7223 */ /* 0x000fe200000001ff */
[----:B------:R-:W-:Y:S01]  /*3880*/  SEL R103, R103, RZ, P2 ;  /* 0x000000ff67677207 */ /* 0x000fe20001000000 */
[----:B------:R-:W-:Y:S01]  /*3890*/  FFMA R3, -R4, R43, RZ ;  /* 0x0000002b04037223 */ /* 0x000fe200000001ff */
[----:B------:R-:W-:Y:S02]  /*38a0*/  SEL R2, R113, RZ, P2 ;  /* 0x000000ff71027207 */ /* 0x000fe40001000000 */
[----:B------:R-:W-:Y:S02]  /*38b0*/  SEL R94, R94, RZ, P2 ;  /* 0x000000ff5e5e7207 */ /* 0x000fe40001000000 */
[----:B------:R-:W-:Y:S02]  /*38c0*/  SEL R55, R96, RZ, P2 ;  /* 0x000000ff60377207 */ /* 0x000fe40001000000 */
[----:B------:R-:W-:-:S02]  /*38d0*/  SEL R33, R33, RZ, P2 ;  /* 0x000000ff21217207 */ /* 0x000fc40001000000 */
[----:B------:R-:W-:Y:S01]  /*38e0*/  SHF.L.U32 R4, R5, 0x10, RZ ;  /* 0x0000001005047819 */ /* 0x000fe200000006ff */
[----:B------:R-:W-:Y:S01]  /*38f0*/  IMAD.U32 R5, R30, 0x10000, RZ ;  /* 0x000100001e057824 */ /* 0x000fe200078e00ff */
[----:B------:R-:W-:Y:S01]  /*3900*/  SHF.L.U32 R2, R2, 0x10, RZ ;  /* 0x0000001002027819 */ /* 0x000fe200000006ff */
[----:B------:R-:W-:Y:S01]  /*3910*/  IMAD.U32 R103, R103, 0x10000, RZ ;  /* 0x0001000067677824 */ /* 0x000fe200078e00ff */
[----:B------:R-:W-:Y:S02]  /*3920*/  SEL R121, R121, RZ, P0 ;  /* 0x000000ff79797207 */ /* 0x000fe40000000000 */
[----:B------:R-:W-:Y:S02]  /*3930*/  SEL R30, R12, RZ, P2 ;  /* 0x000000ff0c1e7207 */ /* 0x000fe40001000000 */
[----:B------:R-:W-:Y:S01]  /*3940*/  SEL R32, R32, RZ, P2 ;  /* 0x000000ff20207207 */ /* 0x000fe20001000000 */
[----:B------:R-:W-:Y:S01]  /*3950*/  IMAD.U32 R55, R55, 0x10000, RZ ;  /* 0x0001000037377824 */ /* 0x000fe200078e00ff */
[----:B------:R-:W-:Y:S01]  /*3960*/  SHF.L.U32 R94, R94, 0x10, RZ ;  /* 0x000000105e5e7819 */ /* 0x000fe200000006ff */
[----:B------:R-:W-:-:S02]  /*3970*/  IMAD.U32 R12, R33, 0x10000, RZ ;  /* 0x00010000210c7824 */ /* 0x000fc400078e00ff */
[----:B------:R-:W-:Y:S01]  /*3980*/  FADD R33, RZ, R4 ;  /* 0x00000004ff217221 */ /* 0x000fe20000000000 */
[----:B------:R-:W-:Y:S01]  /*3990*/  FFMA R20, R45, R20, R112 ;  /* 0x000000142d147223 */ /* 0x000fe20000000070 */
[----:B------:R-:W-:Y:S01]  /*39a0*/  FADD R43, RZ, R5 ;  /* 0x00000005ff2b7221 */ /* 0x000fe20000000000 */
[----:B------:R-:W-:Y:S01]  /*39b0*/  SHF.L.U32 R4, R30, 0x10, RZ ;  /* 0x000000101e047819 */ /* 0x000fe200000006ff */
[----:B------:R-:W-:Y:S01]  /*39c0*/  FADD R25, R103, R2 ;  /* 0x0000000267197221 */ /* 0x000fe20000000000 */
[----:B------:R-:W-:Y:S02]  /*39d0*/  IMAD.U32 R65, R121, 0x10000, RZ ;  /* 0x0001000079417824 */ /* 0x000fe400078e00ff */
[----:B------:R-:W-:Y:S01]  /*39e0*/  FADD R55, R94, R55 ;  /* 0x000000375e377221 */ /* 0x000fe20000000000 */
[----:B------:R-:W-:Y:S02]  /*39f0*/  IMAD.U32 R6, R6, 0x10000, RZ ;  /* 0x0001000006067824 */ /* 0x000fe400078e00ff */
[----:B------:R-:W-:-:S02]  /*3a00*/  IMAD.U32 R5, R32, 0x10000, RZ ;  /* 0x0001000020057824 */ /* 0x000fc400078e00ff */
[----:B------:R-:W-:Y:S01]  /*3a10*/  FFMA R22, R47, R22, R108 ;  /* 0x000000162f167223 */ /* 0x000fe2000000006c */
[----:B------:R-:W-:Y:S01]  /*3a20*/  FFMA R107, R48, R70, R107 ;  /* 0x00000046306b7223 */ /* 0x000fe2000000006b */
[----:B------:R-:W-:Y:S01]  /*3a30*/  FADD R65, R65, R6 ;  /* 0x0000000641417221 */ /* 0x000fe20000000000 */
[-C--:B------:R-:W-:Y:S01]  /*3a40*/  FMUL R13, R53, R24.reuse ;  /* 0x00000018350d7220 */ /* 0x080fe20000400000 */
[----:B------:R-:W-:Y:S01]  /*3a50*/  FMUL R14, R25, R24 ;  /* 0x00000018190e7220 */ /* 0x000fe20000400000 */
[----:B------:R-:W-:Y:S01]  /*3a60*/  FADD R4, RZ, R4 ;  /* 0x00000004ff047221 */ /* 0x000fe20000000000 */
[----:B------:R-:W-:Y:S01]  /*3a70*/  FADD R5, RZ, R5 ;  /* 0x00000005ff057221 */ /* 0x000fe20000000000 */
[----:B------:R-:W-:Y:S01]  /*3a80*/  F2FP.BF16.F32.PACK_AB R20, R109, R20 ;  /* 0x000000146d14723e */ /* 0x000fe200000010ff */
[----:B------:R-:W-:Y:S01]  /*3a90*/  FMUL R6, R55, R24 ;  /* 0x0000001837067220 */ /* 0x000fe20000400000 */
[----:B------:R-:W-:Y:S01]  /*3aa0*/  LEA R16, R16, UR4, 0x2 ;  /* 0x0000000410107c11 */ /* 0x000fe2000f8e10ff */
[----:B------:R-:W-:Y:S01]  /*3ab0*/  BAR.SYNC.DEFER_BLOCKING 0x0 ;  /* 0x0000000000007b1d */ /* 0x000fe20000010000 */
[----:B------:R-:W-:Y:S01]  /*3ac0*/  FFMA R13, -R13, R4, RZ ;  /* 0x000000040d0d7223 */ /* 0x000fe200000001ff */
[----:B------:R-:W-:Y:S01]  /*3ad0*/  FFMA R14, -R14, R5, RZ ;  /* 0x000000050e0e7223 */ /* 0x000fe200000001ff */
[----:B------:R-:W-:Y:S01]  /*3ae0*/  FFMA R30, -R6, R33, RZ ;  /* 0x00000021061e7223 */ /* 0x000fe200000001ff */
[----:B------:R-:W-:-:S02]  /*3af0*/  F2FP.BF16.F32.PACK_AB R107, R107, R22 ;  /* 0x000000166b6b723e */ /* 0x000fc400000010ff */
[C---:B------:R-:W-:Y:S02]  /*3b00*/  PRMT R4, R20.reuse, 0x7610, R4 ;  /* 0x0000761014047816 */ /* 0x040fe40000000004 */
[----:B------:R-:W-:Y:S01]  /*3b10*/  PRMT R5, R20, 0x7632, R5 ;  /* 0x0000763214057816 */ /* 0x000fe20000000005 */
[----:B------:R-:W-:Y:S01]  /*3b20*/  FMUL R11, R57, R24 ;  /* 0x00000018390b7220 */ /* 0x000fe20000400000 */
[----:B------:R-:W1:Y:S04]  /*3b30*/  LDS R20, [R16] ;  /* 0x0000000010147984 */ /* 0x000e680000000800 */
[----:B------:R-:W2:Y:S04]  /*3b40*/  LDS R29, [R16+0x840] ;  /* 0x00084000101d7984 */ /* 0x000ea80000000800 */
[----:B------:R-:W-:Y:S04]  /*3b50*/  LDS R22, [R16+0x1080] ;  /* 0x0010800010167984 */ /* 0x000fe80000000800 */
[----:B------:R-:W-:Y:S04]  /*3b60*/  LDS R31, [R16+0x18c0] ;  /* 0x0018c000101f7984 */ /* 0x000fe80000000800 */
[----:B------:R-:W-:Y:S04]  /*3b70*/  LDS R32, [R16+0x2100] ;  /* 0x0021000010207984 */ /* 0x000fe80000000800 */
[----:B------:R-:W-:Y:S04]  /*3b80*/  LDS R33, [R16+0x2940] ;  /* 0x0029400010217984 */ /* 0x000fe80000000800 */
[----:B------:R-:W-:Y:S04]  /*3b90*/  LDS R34, [R16+0x3180] ;  /* 0x0031800010227984 */ /* 0x000fe80000000800 */
[----:B------:R-:W-:Y:S01]  /*3ba0*/  LDS R35, [R16+0x39c0] ;  /* 0x0039c00010237984 */ /* 0x000fe20000000800 */
[----:B------:R-:W-:Y:S01]  /*3bb0*/  FADD R12, RZ, R12 ;  /* 0x0000000cff0c7221 */ /* 0x000fe20000000000 */
[----:B------:R-:W-:-:S02]  /*3bc0*/  F2FP.BF16.F32.PACK_AB R105, R105, R106 ;  /* 0x0000006a6969723e */ /* 0x000fc400000010ff */
[----:B------:R-:W-:Y:S01]  /*3bd0*/  F2FP.BF16.F32.PACK_AB R110, R111, R110 ;  /* 0x0000006e6f6e723e */ /* 0x000fe200000010ff */
[----:B------:R-:W-:Y:S01]  /*3be0*/  FFMA R12, -R11, R12, RZ ;  /* 0x0000000c0b0c7223 */ /* 0x000fe200000001ff */
[----:B------:R-:W-:Y:S01]  /*3bf0*/  LEA R44, R17, UR4, 0x1 ;  /* 0x00000004112c7c11 */ /* 0x000fe2000f8e08ff */
[----:B------:R-:W-:Y:S01]  /*3c00*/  BAR.SYNC.DEFER_BLOCKING 0x0 ;  /* 0x0000000000007b1d */ /* 0x000fe20000010000 */
[----:B------:R-:W-:Y:S02]  /*3c10*/  PRMT R6, R107, 0x7632, R6 ;  /* 0x000076326b067816 */ /* 0x000fe40000000006 */
[----:B0-----:R-:W-:Y:S02]  /*3c20*/  PRMT R10, R105, 0x7632, R10 ;  /* 0x00007632690a7816 */ /* 0x001fe4000000000a */
[----:B------:R-:W-:Y:S02]  /*3c30*/  PRMT R11, R110, 0x7632, R11 ;  /* 0x000076326e0b7816 */ /* 0x000fe4000000000b */
[----:B------:R-:W-:-:S02]  /*3c40*/  SEL R114, R114, RZ, P2 ;  /* 0x000000ff72727207 */ /* 0x000fc40001000000 */
[----:B------:R-:W-:Y:S01]  /*3c50*/  SEL R115, R115, RZ, P2 ;  /* 0x000000ff73737207 */ /* 0x000fe20001000000 */
[----:B------:R-:W-:Y:S04]  /*3c60*/  STS.U16 [R44], R4 ;  /* 0x000000042c007388 */ /* 0x000fe80000000400 */
[----:B------:R0:W-:Y:S04]  /*3c70*/  STS.U16 [R44+0x20], R5 ;  /* 0x000020052c007388 */ /* 0x0001e80000000400 */
[----:B------:R-:W-:Y:S04]  /*3c80*/  STS.U16 [R44+0x40], R107 ;  /* 0x0000406b2c007388 */ /* 0x000fe80000000400 */
[----:B------:R-:W-:Y:S04]  /*3c90*/  STS.U16 [R44+0x60], R6 ;  /* 0x000060062c007388 */ /* 0x000fe80000000400 */
[----:B------:R-:W-:Y:S04]  /*3ca0*/  STS.U16 [R44+0x80], R105 ;  /* 0x000080692c007388 */ /* 0x000fe80000000400 */
[----:B------:R3:W-:Y:S04]  /*3cb0*/  STS.U16 [R44+0xa0], R10 ;  /* 0x0000a00a2c007388 */ /* 0x0007e80000000400 */
[----:B------:R-:W-:Y:S04]  /*3cc0*/  STS.U16 [R44+0xc0], R110 ;  /* 0x0000c06e2c007388 */ /* 0x000fe80000000400 */
[----:B------:R4:W-:Y:S01]  /*3cd0*/  STS.U16 [R44+0xe0], R11 ;  /* 0x0000e00b2c007388 */ /* 0x0009e20000000400 */
[----:B0-----:R-:W-:-:S02]  /*3ce0*/  SEL R5, R39, RZ, P0 ;  /* 0x000000ff27057207 */ /* 0x001fc40000000000 */
[----:B------:R-:W-:Y:S02]  /*3cf0*/  SEL R119, R119, RZ, P0 ;  /* 0x000000ff77777207 */ /* 0x000fe40000000000 */
[----:B------:R-:W-:Y:S02]  /*3d00*/  SEL R2, R28, RZ, P0 ;  /* 0x000000ff1c027207 */ /* 0x000fe40000000000 */
[----:B------:R-:W-:Y:S01]  /*3d10*/  SEL R4, R15, RZ, P0 ;  /* 0x000000ff0f047207 */ /* 0x000fe20000000000 */
[----:B------:R-:W-:Y:S01]  /*3d20*/  IMAD.U32 R114, R114, 0x10000, RZ ;  /* 0x0001000072727824 */ /* 0x000fe200078e00ff */
[----:B------:R-:W-:Y:S01]  /*3d30*/  SEL R9, R9, RZ, P2 ;  /* 0x000000ff09097207 */ /* 0x000fe20001000000 */
[----:B------:R-:W-:Y:S01]  /*3d40*/  IMAD.U32 R115, R115, 0x10000, RZ ;  /* 0x0001000073737824 */ /* 0x000fe200078e00ff */
[----:B------:R-:W-:Y:S01]  /*3d50*/  SHF.L.U32 R23, R119, 0x10, RZ ;  /* 0x0000001077177819 */ /* 0x000fe200000006ff */
[----:B------:R-:W-:Y:S01]  /*3d60*/  IMAD.U32 R5, R5, 0x10000, RZ ;  /* 0x0001000005057824 */ /* 0x000fe200078e00ff */
[----:B------:R-:W-:Y:S01]  /*3d70*/  SHF.L.U32 R4, R4, 0x10, RZ ;  /* 0x0000001004047819 */ /* 0x000fe200000006ff */
[----:B------:R-:W-:-:S02]  /*3d80*/  IMAD.U32 R2, R2, 0x10000, RZ ;  /* 0x0001000002027824 */ /* 0x000fc400078e00ff */
[----:B------:R-:W-:Y:S01]  /*3d90*/  FFMA R43, -R8, R43, RZ ;  /* 0x0000002b082b7223 */ /* 0x000fe200000001ff */
[----:B------:R-:W-:Y:S01]  /*3da0*/  LEA R36, R7, UR4, 0x1 ;  /* 0x0000000407247c11 */ /* 0x000fe2000f8e08ff */
[----:B------:R-:W-:Y:S01]  /*3db0*/  FADD R115, R114, R115 ;  /* 0x0000007372737221 */ /* 0x000fe20000000000 */
[----:B------:R-:W-:Y:S01]  /*3dc0*/  SEL R8, R41, RZ, P0 ;  /* 0x000000ff29087207 */ /* 0x000fe20000000000 */
[----:B------:R-:W-:Y:S02]  /*3dd0*/  IMAD.U32 R9, R9, 0x10000, RZ ;  /* 0x0001000009097824 */ /* 0x000fe400078e00ff */
[----:B------:R-:W-:Y:S01]  /*3de0*/  FADD R23, R23, R2 ;  /* 0x0000000217177221 */ /* 0x000fe20000000000 */
[----:B---3--:R-:W-:Y:S01]  /*3df0*/  FADD R10, RZ, R4 ;  /* 0x00000004ff0a7221 */ /* 0x008fe20000000000 */
[----:B------:R-:W-:Y:S01]  /*3e00*/  FADD R16, RZ, R5 ;  /* 0x00000005ff107221 */ /* 0x000fe20000000000 */
[----:B------:R-:W-:Y:S01]  /*3e10*/  BAR.SYNC.DEFER_BLOCKING 0x0 ;  /* 0x0000000000007b1d */ /* 0x000fe20000010000 */
[----:B------:R-:W-:Y:S01]  /*3e20*/  FMUL R2, R115, R24 ;  /* 0x0000001873027220 */ /* 0x000fe20000400000 */
[----:B------:R-:W-:Y:S01]  /*3e30*/  FADD R9, RZ, R9 ;  /* 0x00000009ff097221 */ /* 0x000fe20000000000 */
[----:B------:R-:W-:-:S02]  /*3e40*/  IMAD.U32 R8, R8, 0x10000, RZ ;  /* 0x0001000008087824 */ /* 0x000fc400078e00ff */
[----:B------:R-:W-:Y:S01]  /*3e50*/  FMUL R28, R24, R63 ;  /* 0x0000003f181c7220 */ /* 0x000fe20000400000 */
[----:B----4-:R-:W-:Y:S01]  /*3e60*/  FFMA R11, -R2, R9, RZ ;  /* 0x00000009020b7223 */ /* 0x010fe200000001ff */
[----:B------:R-:W-:Y:S01]  /*3e70*/  FADD R9, RZ, R8 ;  /* 0x00000008ff097221 */ /* 0x000fe20000000000 */
[----:B------:R-:W-:-:S03]  /*3e80*/  FMUL R25, R24, R59 ;  /* 0x0000003b18197220 */ /* 0x000fc60000400000 */
[----:B------:R-:W-:Y:S02]  /*3e90*/  @!P3 FMUL R30, R28, R9 ;  /* 0x000000091c1eb220 */ /* 0x000fe40000400000 */
[----:B------:R-:W0:Y:S01]  /*3ea0*/  LDC.64 R8, c[0x0][0x210] ;  /* 0x00008400ff087b82 */ /* 0x000e220000000a00 */
[----:B------:R-:W3:Y:S01]  /*3eb0*/  LDS.128 R4, [R36] ;  /* 0x0000000024047984 */ /* 0x000ee20000000c00 */
[----:B------:R-:W-:Y:S01]  /*3ec0*/  @!P3 FMUL R26, R25, R10 ;  /* 0x0000000a191ab220 */ /* 0x000fe20000400000 */
[----:B------:R-:W-:Y:S02]  /*3ed0*/  SEL R10, R40, RZ, P0 ;  /* 0x000000ff280a7207 */ /* 0x000fe40000000000 */
[----:B------:R-:W-:Y:S02]  /*3ee0*/  SEL R15, R66, RZ, P0 ;  /* 0x000000ff420f7207 */ /* 0x000fe40000000000 */
[----:B------:R-:W-:Y:S01]  /*3ef0*/  SEL R2, R69, RZ, P0 ;  /* 0x000000ff45027207 */ /* 0x000fe20000000000 */
[----:B------:R-:W-:Y:S01]  /*3f00*/  IMAD.U32 R10, R10, 0x10000, RZ ;  /* 0x000100000a0a7824 */ /* 0x000fe200078e00ff */
[----:B------:R-:W-:Y:S01]  /*3f10*/  SHF.L.U32 R15, R15, 0x10, RZ ;  /* 0x000000100f0f7819 */ /* 0x000fe200000006ff */
[----:B------:R-:W-:Y:S01]  /*3f20*/  FMUL R27, R24, R61 ;  /* 0x0000003d181b7220 */ /* 0x000fe20000400000 */
[----:B------:R-:W-:-:S02]  /*3f30*/  SHF.L.U32 R2, R2, 0x10, RZ ;  /* 0x0000001002027819 */ /* 0x000fc400000006ff */
[----:B------:R-:W-:Y:S01]  /*3f40*/  SEL R67, R67, RZ, P0 ;  /* 0x000000ff43437207 */ /* 0x000fe20000000000 */
[----:B------:R-:W-:Y:S01]  /*3f50*/  FADD R17, RZ, R10 ;  /* 0x0000000aff117221 */ /* 0x000fe20000000000 */
[C---:B------:R-:W-:Y:S01]  /*3f60*/  FMUL R21, R24.reuse, R73 ;  /* 0x0000004918157220 */ /* 0x040fe20000400000 */
[----:B------:R-:W-:Y:S01]  /*3f70*/  @!P3 FMUL R3, R27, R16 ;  /* 0x000000101b03b220 */ /* 0x000fe20000400000 */
[----:B------:R-:W-:Y:S01]  /*3f80*/  FADD R10, RZ, R15 ;  /* 0x0000000fff0a7221 */ /* 0x000fe20000000000 */
[----:B------:R-:W-:Y:S01]  /*3f90*/  FADD R16, RZ, R2 ;  /* 0x00000002ff107221 */ /* 0x000fe20000000000 */
[----:B------:R-:W-:Y:S02]  /*3fa0*/  IMAD.U32 R2, R67, 0x10000, RZ ;  /* 0x0001000043027824 */ /* 0x000fe400078e00ff */
[----:B------:R-:W-:Y:S01]  /*3fb0*/  FMUL R18, R24, R19 ;  /* 0x0000001318127220 */ /* 0x000fe20000400000 */
[----:B------:R-:W-:Y:S01]  /*3fc0*/  @!P3 FMUL R14, R21, R10 ;  /* 0x0000000a150eb220 */ /* 0x000fe20000400000 */
[----:B-1----:R-:W-:Y:S01]  /*3fd0*/  FFMA R10, R45, R26, R20 ;  /* 0x0000001a2d0a7223 */ /* 0x002fe20000000014 */
[----:B--2---:R-:W-:Y:S01]  /*3fe0*/  FFMA R3, R46, R3, R29 ;  /* 0x000000032e037223 */ /* 0x004fe2000000001d */
[----:B------:R-:W-:Y:S01]  /*3ff0*/  FMUL R19, R24, R65 ;  /* 0x0000004118137220 */ /* 0x000fe20000400000 */
[----:B------:R-:W-:Y:S01]  /*4000*/  FADD R2, RZ, R2 ;  /* 0x00000002ff027221 */ /* 0x000fe20000000000 */
[----:B------:R-:W-:-:S02]  /*4010*/  SEL R42, R42, RZ, P0 ;  /* 0x000000ff2a2a7207 */ /* 0x000fc40000000000 */
[----:B------:R-:W-:Y:S01]  /*4020*/  F2FP.BF16.F32.PACK_AB R10, R3, R10 ;  /* 0x0000000a030a723e */ /* 0x000fe200000010ff */
[----:B------:R-:W-:Y:S01]  /*4030*/  @!P3 FMUL R13, R19, R2 ;  /* 0x00000002130db220 */ /* 0x000fe20000400000 */
[----:B0-----:R-:W-:-:S04]  /*4040*/  IMAD.WIDE R2, R0, 0x2, R8 ;  /* 0x0000000200027825 */ /* 0x001fc800078e0208 */
[----:B------:R-:W-:Y:S01]  /*4050*/  FMUL R23, R24, R23 ;  /* 0x0000001718177220 */ /* 0x000fe20000400000 */
[----:B------:R-:W-:Y:S02]  /*4060*/  IMAD.U32 R42, R42, 0x10000, RZ ;  /* 0x000100002a2a7824 */ /* 0x000fe400078e00ff */
[----:B------:R-:W-:Y:S02]  /*4070*/  FMUL R24, R24, R75 ;  /* 0x0000004b18187220 */ /* 0x000fe40000400000 */
[----:B------:R-:W-:Y:S01]  /*4080*/  FADD R15, RZ, R42 ;  /* 0x0000002aff0f7221 */ /* 0x000fe20000000000 */
[----:B---3--:R0:W-:Y:S01]  /*4090*/  @!P1 STG.E.128 desc[UR6][R2.64], R4 ;  /* 0x0000000402009986 */ /* 0x0081e2000c101d06 */
[----:B------:R-:W-:Y:S01]  /*40a0*/  BAR.SYNC.DEFER_BLOCKING 0x0 ;  /* 0x0000000000007b1d */ /* 0x000fe20000010000 */
[----:B------:R-:W-:Y:S01]  /*40b0*/  @!P3 FMUL R43, R23, R16 ;  /* 0x00000010172bb220 */ /* 0x000fe20000400000 */
[----:B------:R-:W-:Y:S01]  /*40c0*/  @!P3 FMUL R12, R18, R17 ;  /* 0x00000011120cb220 */ /* 0x000fe20000400000 */
[----:B------:R-:W-:Y:S01]  /*40d0*/  @!P3 FMUL R11, R24, R15 ;  /* 0x0000000f180bb220 */ /* 0x000fe20000400000 */
[----:B------:R-:W-:Y:S01]  /*40e0*/  FFMA R22, R47, R30, R22 ;  /* 0x0000001e2f167223 */ /* 0x000fe20000000016 */
[----:B------:R-:W-:Y:S01]  /*40f0*/  FFMA R31, R48, R43, R31 ;  /* 0x0000002b301f7223 */ /* 0x000fe2000000001f */
[----:B------:R-:W-:Y:S01]  /*4100*/  FFMA R12, R49, R12, R32 ;  /* 0x0000000c310c7223 */ /* 0x000fe20000000020 */
[----:B------:R-:W-:Y:S01]  /*4110*/  FFMA R13, R50, R13, R33 ;  /* 0x0000000d320d7223 */ /* 0x000fe20000000021 */
[----:B------:R-:W-:Y:S01]  /*4120*/  FFMA R14, R51, R14, R34 ;  /* 0x0000000e330e7223 */ /* 0x000fe20000000022 */
[----:B------:R-:W-:Y:S01]  /*4130*/  FFMA R9, R52, R11, R35 ;  /* 0x0000000b34097223 */ /* 0x000fe20000000023 */
[----:B------:R-:W-:-:S02]  /*4140*/  F2FP.BF16.F32.PACK_AB R8, R31, R22 ;  /* 0x000000161f08723e */ /* 0x000fc400000010ff */
[----:B0-----:R-:W-:Y:S02]  /*4150*/  F2FP.BF16.F32.PACK_AB R3, R13, R12 ;  /* 0x0000000c0d03723e */ /* 0x001fe400000010ff */
[----:B------:R-:W-:Y:S02]  /*4160*/  F2FP.BF16.F32.PACK_AB R9, R9, R14 ;  /* 0x0000000e0909723e */ /* 0x000fe400000010ff */
[----:B------:R-:W-:Y:S02]  /*4170*/  PRMT R22, R10, 0x7632, R22 ;  /* 0x000076320a167816 */ /* 0x000fe40000000016 */
[----:B------:R-:W-:Y:S02]  /*4180*/  PRMT R11, R8, 0x7632, R11 ;  /* 0x00007632080b7816 */ /* 0x000fe4000000000b */
[----:B------:R-:W-:Y:S02]  /*4190*/  PRMT R12, R3, 0x7632, R12 ;  /* 0x00007632030c7816 */ /* 0x000fe4000000000c */
[----:B------:R-:W-:Y:S01]  /*41a0*/  PRMT R2, R9, 0x7632, R2 ;  /* 0x0000763209027816 */ /* 0x000fe20000000002 */
[----:B------:R0:W-:Y:S04]  /*41b0*/  STS.U16 [R44], R10 ;  /* 0x0000000a2c007388 */ /* 0x0001e80000000400 */
[----:B------:R0:W-:Y:S04]  /*41c0*/  STS.U16 [R44+0x20], R22 ;  /* 0x000020162c007388 */ /* 0x0001e80000000400 */
[----:B------:R0:W-:Y:S04]  /*41d0*/  STS.U16 [R44+0x40], R8 ;  /* 0x000040082c007388 */ /* 0x0001e80000000400 */
[----:B------:R0:W-:Y:S04]  /*41e0*/  STS.U16 [R44+0x60], R11 ;  /* 0x0000600b2c007388 */ /* 0x0001e80000000400 */
[----:B------:R0:W-:Y:S04]  /*41f0*/  STS.U16 [R44+0x80], R3 ;  /* 0x000080032c007388 */ /* 0x0001e80000000400 */
[----:B------:R0:W-:Y:S04]  /*4200*/  STS.U16 [R44+0xa0], R12 ;  /* 0x0000a00c2c007388 */ /* 0x0001e80000000400 */
[----:B------:R0:W-:Y:S04]  /*4210*/  STS.U16 [R44+0xc0], R9 ;  /* 0x0000c0092c007388 */ /* 0x0001e80000000400 */
[----:B------:R0:W-:Y:S01]  /*4220*/  STS.U16 [R44+0xe0], R2 ;  /* 0x0000e0022c007388 */ /* 0x0001e20000000400 */
[----:B------:R-:W-:Y:S06]  /*4230*/  BAR.SYNC.DEFER_BLOCKING 0x0 ;  /* 0x0000000000007b1d */ /* 0x000fec0000010000 */
[----:B0-----:R-:W-:Y:S05]  /*4240*/  @P1 EXIT ;  /* 0x000000000000194d */ /* 0x001fea0003800000 */
[----:B------:R-:W0:Y:S01]  /*4250*/  LDS.128 R36, [R36] ;  /* 0x0000000024247984 */ /* 0x000e220000000c00 */
[----:B------:R-:W1:Y:S02]  /*4260*/  LDC.64 R2, c[0x0][0x218] ;  /* 0x00008600ff027b82 */ /* 0x000e640000000a00 */
[----:B-1----:R-:W-:-:S05]  /*4270*/  IMAD.WIDE R2, R0, 0x2, R2 ;  /* 0x0000000200027825 */ /* 0x002fca00078e0202 */
[----:B0-----:R-:W-:Y:S01]  /*4280*/  STG.E.128 desc[UR6][R2.64], R36 ;  /* 0x0000002402007986 */ /* 0x001fe2000c101d06 */
[----:B------:R-:W-:Y:S05]  /*4290*/  EXIT ;  /* 0x000000000000794d */ /* 0x000fea0003800000 */
.L_x_0:
[----:B------:R-:W-:-:S00]  /*42a0*/  BRA `(.L_x_0) ;  /* 0xfffffffc00fc7947 */ /* 0x000fc0000383ffff */
[----:B------:R-:W-:-:S00]  /*42b0*/  NOP ;  /* 0x0000000000007918 */ /* 0x000fc00000000000 */
        /* <DEDUP_REMOVED lines=12> */
.L_x_1:


//--------------------- .nv.global.init           --------------------------
	.section	.nv.global.init,"aw",@progbits
.nv.global.init:
	.type		_$_str,@object
	.size		_$_str,(.L_0 - _$_str)
_$_str:
        /*0000*/ 	.byte	0x5f, 0x5f, 0x43, 0x55, 0x44, 0x41, 0x5f, 0x46, 0x54, 0x5a, 0x00
.L_0:


//--------------------- .nv.shared.triton_        --------------------------
	.section	.nv.shared.triton_,"aw",@nobits
	.sectionflags	@""
	.align	16
	.zero		1024


//--------------------- .nv.constant0.triton_     --------------------------
	.section	.nv.constant0.triton_,"a",@progbits
	.sectionflags	@""
	.align	4
.nv.constant0.triton_:
	.zero		616
